//
// Generated by NVIDIA NVVM Compiler
//
// Compiler Build ID: CL-36424714
// Cuda compilation tools, release 13.0, V13.0.88
// Based on NVVM 20.0.0
//

.version 9.0
.target sm_100
.address_size 64

	// .globl	_Z24my_pack_c_kernel_complexiiiiiiP7double2S0_
// _ZZ32compute_hh_dotp_c_kernel_complexP7double2S0_iiE4hh_s has been demoted
// _ZZ20dot_product_c_kernelP7double2S0_S_S0_S0_S0_iE10x_dev_temp has been demoted
// _ZZ24compute_hh_dotp_c_kernelPdS_iiE4hh_s has been demoted

.visible .entry _Z24my_pack_c_kernel_complexiiiiiiP7double2S0_(
	.param .u32 _Z24my_pack_c_kernel_complexiiiiiiP7double2S0__param_0,
	.param .u32 _Z24my_pack_c_kernel_complexiiiiiiP7double2S0__param_1,
	.param .u32 _Z24my_pack_c_kernel_complexiiiiiiP7double2S0__param_2,
	.param .u32 _Z24my_pack_c_kernel_complexiiiiiiP7double2S0__param_3,
	.param .u32 _Z24my_pack_c_kernel_complexiiiiiiP7double2S0__param_4,
	.param .u32 _Z24my_pack_c_kernel_complexiiiiiiP7double2S0__param_5,
	.param .u64 .ptr .align 1 _Z24my_pack_c_kernel_complexiiiiiiP7double2S0__param_6,
	.param .u64 .ptr .align 1 _Z24my_pack_c_kernel_complexiiiiiiP7double2S0__param_7
)
{
	.reg .pred 	%p<2>;
	.reg .b32 	%r<15>;
	.reg .b64 	%rd<9>;
	.reg .b64 	%fd<3>;

	ld.param.u32 	%r4, [_Z24my_pack_c_kernel_complexiiiiiiP7double2S0__param_0];
	ld.param.u32 	%r8, [_Z24my_pack_c_kernel_complexiiiiiiP7double2S0__param_1];
	ld.param.u32 	%r5, [_Z24my_pack_c_kernel_complexiiiiiiP7double2S0__param_2];
	ld.param.u32 	%r6, [_Z24my_pack_c_kernel_complexiiiiiiP7double2S0__param_3];
	ld.param.u32 	%r7, [_Z24my_pack_c_kernel_complexiiiiiiP7double2S0__param_5];
	ld.param.u64 	%rd1, [_Z24my_pack_c_kernel_complexiiiiiiP7double2S0__param_6];
	ld.param.u64 	%rd2, [_Z24my_pack_c_kernel_complexiiiiiiP7double2S0__param_7];
	mov.u32 	%r9, %ctaid.y;
	mov.u32 	%r1, %tid.x;
	mul.lo.s32 	%r2, %r5, %r9;
	add.s32 	%r3, %r2, %r1;
	setp.ge.s32 	%p1, %r3, %r8;
	@%p1 bra 	$L__BB0_2;
	cvta.to.global.u64 	%rd3, %rd1;
	cvta.to.global.u64 	%rd4, %rd2;
	mov.u32 	%r10, %ctaid.x;
	add.s32 	%r11, %r4, %r10;
	mad.lo.s32 	%r12, %r5, %r11, %r1;
	mad.lo.s32 	%r13, %r2, %r6, %r12;
	mul.wide.u32 	%rd5, %r13, 16;
	add.s64 	%rd6, %rd3, %rd5;
	ld.global.v2.f64 	{%fd1, %fd2}, [%rd6];
	mad.lo.s32 	%r14, %r7, %r10, %r3;
	mul.wide.u32 	%rd7, %r14, 16;
	add.s64 	%rd8, %rd4, %rd7;
	st.global.v2.f64 	[%rd8], {%fd1, %fd2};
$L__BB0_2:
	ret;

}
	// .globl	_Z26my_unpack_c_kernel_complexiiiiiiP7double2S0_
.visible .entry _Z26my_unpack_c_kernel_complexiiiiiiP7double2S0_(
	.param .u32 _Z26my_unpack_c_kernel_complexiiiiiiP7double2S0__param_0,
	.param .u32 _Z26my_unpack_c_kernel_complexiiiiiiP7double2S0__param_1,
	.param .u32 _Z26my_unpack_c_kernel_complexiiiiiiP7double2S0__param_2,
	.param .u32 _Z26my_unpack_c_kernel_complexiiiiiiP7double2S0__param_3,
	.param .u32 _Z26my_unpack_c_kernel_complexiiiiiiP7double2S0__param_4,
	.param .u32 _Z26my_unpack_c_kernel_complexiiiiiiP7double2S0__param_5,
	.param .u64 .ptr .align 1 _Z26my_unpack_c_kernel_complexiiiiiiP7double2S0__param_6,
	.param .u64 .ptr .align 1 _Z26my_unpack_c_kernel_complexiiiiiiP7double2S0__param_7
)
{
	.reg .pred 	%p<2>;
	.reg .b32 	%r<15>;
	.reg .b64 	%rd<9>;
	.reg .b64 	%fd<3>;

	ld.param.u32 	%r4, [_Z26my_unpack_c_kernel_complexiiiiiiP7double2S0__param_0];
	ld.param.u32 	%r8, [_Z26my_unpack_c_kernel_complexiiiiiiP7double2S0__param_1];
	ld.param.u32 	%r5, [_Z26my_unpack_c_kernel_complexiiiiiiP7double2S0__param_2];
	ld.param.u32 	%r6, [_Z26my_unpack_c_kernel_complexiiiiiiP7double2S0__param_3];
	ld.param.u32 	%r7, [_Z26my_unpack_c_kernel_complexiiiiiiP7double2S0__param_5];
	ld.param.u64 	%rd1, [_Z26my_unpack_c_kernel_complexiiiiiiP7double2S0__param_6];
	ld.param.u64 	%rd2, [_Z26my_unpack_c_kernel_complexiiiiiiP7double2S0__param_7];
	mov.u32 	%r9, %ctaid.y;
	mov.u32 	%r1, %tid.x;
	mul.lo.s32 	%r2, %r5, %r9;
	add.s32 	%r3, %r2, %r1;
	setp.ge.s32 	%p1, %r3, %r8;
	@%p1 bra 	$L__BB1_2;
	cvta.to.global.u64 	%rd3, %rd1;
	cvta.to.global.u64 	%rd4, %rd2;
	mov.u32 	%r10, %ctaid.x;
	mad.lo.s32 	%r11, %r7, %r10, %r3;
	mul.wide.u32 	%rd5, %r11, 16;
	add.s64 	%rd6, %rd3, %rd5;
	ld.global.v2.f64 	{%fd1, %fd2}, [%rd6];
	add.s32 	%r12, %r4, %r10;
	mad.lo.s32 	%r13, %r5, %r12, %r1;
	mad.lo.s32 	%r14, %r2, %r6, %r13;
	mul.wide.u32 	%rd7, %r14, 16;
	add.s64 	%rd8, %rd4, %rd7;
	st.global.v2.f64 	[%rd8], {%fd1, %fd2};
$L__BB1_2:
	ret;

}
	// .globl	_Z31extract_hh_tau_c_kernel_complexP7double2S0_iii
.visible .entry _Z31extract_hh_tau_c_kernel_complexP7double2S0_iii(
	.param .u64 .ptr .align 1 _Z31extract_hh_tau_c_kernel_complexP7double2S0_iii_param_0,
	.param .u64 .ptr .align 1 _Z31extract_hh_tau_c_kernel_complexP7double2S0_iii_param_1,
	.param .u32 _Z31extract_hh_tau_c_kernel_complexP7double2S0_iii_param_2,
	.param .u32 _Z31extract_hh_tau_c_kernel_complexP7double2S0_iii_param_3,
	.param .u32 _Z31extract_hh_tau_c_kernel_complexP7double2S0_iii_param_4
)
{
	.reg .pred 	%p<3>;
	.reg .b32 	%r<9>;
	.reg .b64 	%rd<9>;
	.reg .b64 	%fd<6>;

	ld.param.u64 	%rd2, [_Z31extract_hh_tau_c_kernel_complexP7double2S0_iii_param_0];
	ld.param.u64 	%rd3, [_Z31extract_hh_tau_c_kernel_complexP7double2S0_iii_param_1];
	ld.param.u32 	%r2, [_Z31extract_hh_tau_c_kernel_complexP7double2S0_iii_param_2];
	ld.param.u32 	%r4, [_Z31extract_hh_tau_c_kernel_complexP7double2S0_iii_param_3];
	ld.param.u32 	%r3, [_Z31extract_hh_tau_c_kernel_complexP7double2S0_iii_param_4];
	mov.u32 	%r5, %ctaid.x;
	mov.u32 	%r6, %ntid.x;
	mov.u32 	%r7, %tid.x;
	mad.lo.s32 	%r1, %r5, %r6, %r7;
	setp.ge.s32 	%p1, %r1, %r4;
	@%p1 bra 	$L__BB2_4;
	cvta.to.global.u64 	%rd4, %rd2;
	cvta.to.global.u64 	%rd5, %rd3;
	mul.wide.s32 	%rd6, %r1, 16;
	add.s64 	%rd7, %rd5, %rd6;
	mul.lo.s32 	%r8, %r2, %r1;
	mul.wide.s32 	%rd8, %r8, 16;
	add.s64 	%rd1, %rd4, %rd8;
	ld.global.v2.f64 	{%fd1, %fd2}, [%rd1];
	st.global.v2.f64 	[%rd7], {%fd1, %fd2};
	setp.ne.s32 	%p2, %r3, 0;
	@%p2 bra 	$L__BB2_3;
	mov.f64 	%fd4, 0d0000000000000000;
	mov.f64 	%fd5, 0d3FF0000000000000;
	st.global.v2.f64 	[%rd1], {%fd5, %fd4};
	bra.uni 	$L__BB2_4;
$L__BB2_3:
	mov.f64 	%fd3, 0d0000000000000000;
	st.global.v2.f64 	[%rd1], {%fd3, %fd3};
$L__BB2_4:
	ret;

}
	// .globl	_Z32compute_hh_dotp_c_kernel_complexP7double2S0_ii
.visible .entry _Z32compute_hh_dotp_c_kernel_complexP7double2S0_ii(
	.param .u64 .ptr .align 1 _Z32compute_hh_dotp_c_kernel_complexP7double2S0_ii_param_0,
	.param .u64 .ptr .align 1 _Z32compute_hh_dotp_c_kernel_complexP7double2S0_ii_param_1,
	.param .u32 _Z32compute_hh_dotp_c_kernel_complexP7double2S0_ii_param_2,
	.param .u32 _Z32compute_hh_dotp_c_kernel_complexP7double2S0_ii_param_3
)
{
	.reg .pred 	%p<7>;
	.reg .b32 	%r<10>;
	.reg .b64 	%rd<14>;
	.reg .b64 	%fd<57>;
	// demoted variable
	.shared .align 16 .b8 _ZZ32compute_hh_dotp_c_kernel_complexP7double2S0_iiE4hh_s[2048];
	ld.param.u64 	%rd1, [_Z32compute_hh_dotp_c_kernel_complexP7double2S0_ii_param_0];
	ld.param.u64 	%rd2, [_Z32compute_hh_dotp_c_kernel_complexP7double2S0_ii_param_1];
	ld.param.u32 	%r4, [_Z32compute_hh_dotp_c_kernel_complexP7double2S0_ii_param_2];
	mov.u32 	%r1, %ctaid.x;
	mov.u32 	%r2, %tid.x;
	setp.eq.s32 	%p1, %r2, 0;
	shl.b32 	%r5, %r2, 4;
	mov.u32 	%r6, _ZZ32compute_hh_dotp_c_kernel_complexP7double2S0_iiE4hh_s;
	add.s32 	%r3, %r6, %r5;
	@%p1 bra 	$L__BB3_2;
	cvta.to.global.u64 	%rd3, %rd1;
	mul.lo.s32 	%r7, %r4, %r1;
	add.s32 	%r8, %r7, %r2;
	mul.wide.s32 	%rd4, %r8, 16;
	add.s64 	%rd5, %rd3, %rd4;
	ld.global.v2.f64 	{%fd5, %fd6}, [%rd5];
	add.s32 	%r9, %r7, %r4;
	cvt.s64.s32 	%rd6, %r9;
	cvt.u64.u32 	%rd7, %r2;
	add.s64 	%rd8, %rd7, %rd6;
	shl.b64 	%rd9, %rd8, 4;
	add.s64 	%rd10, %rd3, %rd9;
	ld.global.v2.f64 	{%fd7, %fd8}, [%rd10+-16];
	mul.f64 	%fd9, %fd6, %fd8;
	fma.rn.f64 	%fd10, %fd5, %fd7, %fd9;
	mul.f64 	%fd11, %fd5, %fd8;
	mul.f64 	%fd12, %fd6, %fd7;
	sub.f64 	%fd13, %fd11, %fd12;
	st.shared.v2.f64 	[%r3], {%fd10, %fd13};
	bra.uni 	$L__BB3_3;
$L__BB3_2:
	mov.f64 	%fd14, 0d0000000000000000;
	st.shared.v2.f64 	[_ZZ32compute_hh_dotp_c_kernel_complexP7double2S0_iiE4hh_s], {%fd14, %fd14};
$L__BB3_3:
	bar.sync 	0;
	setp.gt.u32 	%p2, %r2, 31;
	@%p2 bra 	$L__BB3_8;
	ld.shared.v2.f64 	{%fd15, %fd16}, [%r3];
	ld.shared.v2.f64 	{%fd17, %fd18}, [%r3+512];
	add.f64 	%fd19, %fd15, %fd17;
	add.f64 	%fd20, %fd16, %fd18;
	ld.shared.v2.f64 	{%fd21, %fd22}, [%r3+1024];
	ld.shared.v2.f64 	{%fd23, %fd24}, [%r3+1536];
	add.f64 	%fd25, %fd21, %fd23;
	add.f64 	%fd26, %fd22, %fd24;
	add.f64 	%fd1, %fd19, %fd25;
	add.f64 	%fd2, %fd20, %fd26;
	st.shared.v2.f64 	[%r3], {%fd1, %fd2};
	setp.gt.u32 	%p3, %r2, 7;
	@%p3 bra 	$L__BB3_8;
	ld.shared.v2.f64 	{%fd27, %fd28}, [%r3+128];
	add.f64 	%fd29, %fd1, %fd27;
	add.f64 	%fd30, %fd2, %fd28;
	ld.shared.v2.f64 	{%fd31, %fd32}, [%r3+256];
	ld.shared.v2.f64 	{%fd33, %fd34}, [%r3+384];
	add.f64 	%fd35, %fd31, %fd33;
	add.f64 	%fd36, %fd32, %fd34;
	add.f64 	%fd3, %fd29, %fd35;
	add.f64 	%fd4, %fd30, %fd36;
	st.shared.v2.f64 	[%r3], {%fd3, %fd4};
	setp.gt.u32 	%p4, %r2, 3;
	@%p4 bra 	$L__BB3_8;
	setp.ne.s32 	%p5, %r2, 0;
	ld.shared.v2.f64 	{%fd37, %fd38}, [%r3+64];
	add.f64 	%fd39, %fd3, %fd37;
	add.f64 	%fd40, %fd4, %fd38;
	st.shared.v2.f64 	[%r3], {%fd39, %fd40};
	@%p5 bra 	$L__BB3_8;
	ld.shared.v2.f64 	{%fd41, %fd42}, [_ZZ32compute_hh_dotp_c_kernel_complexP7double2S0_iiE4hh_s];
	ld.shared.v2.f64 	{%fd43, %fd44}, [_ZZ32compute_hh_dotp_c_kernel_complexP7double2S0_iiE4hh_s+16];
	add.f64 	%fd45, %fd41, %fd43;
	add.f64 	%fd46, %fd42, %fd44;
	ld.shared.v2.f64 	{%fd47, %fd48}, [_ZZ32compute_hh_dotp_c_kernel_complexP7double2S0_iiE4hh_s+32];
	ld.shared.v2.f64 	{%fd49, %fd50}, [_ZZ32compute_hh_dotp_c_kernel_complexP7double2S0_iiE4hh_s+48];
	add.f64 	%fd51, %fd47, %fd49;
	add.f64 	%fd52, %fd48, %fd50;
	add.f64 	%fd53, %fd45, %fd51;
	add.f64 	%fd54, %fd46, %fd52;
	st.shared.v2.f64 	[_ZZ32compute_hh_dotp_c_kernel_complexP7double2S0_iiE4hh_s], {%fd53, %fd54};
$L__BB3_8:
	setp.ne.s32 	%p6, %r2, 0;
	bar.sync 	0;
	@%p6 bra 	$L__BB3_10;
	cvta.to.global.u64 	%rd11, %rd2;
	mul.wide.u32 	%rd12, %r1, 16;
	add.s64 	%rd13, %rd11, %rd12;
	ld.shared.v2.f64 	{%fd55, %fd56}, [_ZZ32compute_hh_dotp_c_kernel_complexP7double2S0_iiE4hh_s];
	st.global.v2.f64 	[%rd13], {%fd55, %fd56};
$L__BB3_10:
	ret;

}
	// .globl	_Z16my_pack_c_kerneliiiiiiPdS_
.visible .entry _Z16my_pack_c_kerneliiiiiiPdS_(
	.param .u32 _Z16my_pack_c_kerneliiiiiiPdS__param_0,
	.param .u32 _Z16my_pack_c_kerneliiiiiiPdS__param_1,
	.param .u32 _Z16my_pack_c_kerneliiiiiiPdS__param_2,
	.param .u32 _Z16my_pack_c_kerneliiiiiiPdS__param_3,
	.param .u32 _Z16my_pack_c_kerneliiiiiiPdS__param_4,
	.param .u32 _Z16my_pack_c_kerneliiiiiiPdS__param_5,
	.param .u64 .ptr .align 1 _Z16my_pack_c_kerneliiiiiiPdS__param_6,
	.param .u64 .ptr .align 1 _Z16my_pack_c_kerneliiiiiiPdS__param_7
)
{
	.reg .pred 	%p<2>;
	.reg .b32 	%r<15>;
	.reg .b64 	%rd<17>;
	.reg .b64 	%fd<2>;

	ld.param.u32 	%r4, [_Z16my_pack_c_kerneliiiiiiPdS__param_0];
	ld.param.u32 	%r8, [_Z16my_pack_c_kerneliiiiiiPdS__param_1];
	ld.param.u32 	%r5, [_Z16my_pack_c_kerneliiiiiiPdS__param_2];
	ld.param.u32 	%r6, [_Z16my_pack_c_kerneliiiiiiPdS__param_3];
	ld.param.u32 	%r7, [_Z16my_pack_c_kerneliiiiiiPdS__param_5];
	ld.param.u64 	%rd1, [_Z16my_pack_c_kerneliiiiiiPdS__param_6];
	ld.param.u64 	%rd2, [_Z16my_pack_c_kerneliiiiiiPdS__param_7];
	mov.u32 	%r9, %ctaid.y;
	mov.u32 	%r1, %tid.x;
	mul.lo.s32 	%r2, %r5, %r9;
	add.s32 	%r3, %r2, %r1;
	setp.ge.s32 	%p1, %r3, %r8;
	@%p1 bra 	$L__BB4_2;
	cvta.to.global.u64 	%rd3, %rd1;
	cvta.to.global.u64 	%rd4, %rd2;
	cvt.u64.u32 	%rd5, %r1;
	mov.u32 	%r10, %ctaid.x;
	add.s32 	%r11, %r4, %r10;
	mul.lo.s32 	%r12, %r5, %r11;
	cvt.u64.u32 	%rd6, %r12;
	add.s64 	%rd7, %rd6, %rd5;
	mul.lo.s32 	%r13, %r2, %r6;
	cvt.s64.s32 	%rd8, %r13;
	add.s64 	%rd9, %rd7, %rd8;
	shl.b64 	%rd10, %rd9, 3;
	add.s64 	%rd11, %rd3, %rd10;
	ld.global.f64 	%fd1, [%rd11];
	cvt.s64.s32 	%rd12, %r3;
	mul.lo.s32 	%r14, %r7, %r10;
	cvt.u64.u32 	%rd13, %r14;
	add.s64 	%rd14, %rd13, %rd12;
	shl.b64 	%rd15, %rd14, 3;
	add.s64 	%rd16, %rd4, %rd15;
	st.global.f64 	[%rd16], %fd1;
$L__BB4_2:
	ret;

}
	// .globl	_Z18my_unpack_c_kerneliiiiiiPdS_
.visible .entry _Z18my_unpack_c_kerneliiiiiiPdS_(
	.param .u32 _Z18my_unpack_c_kerneliiiiiiPdS__param_0,
	.param .u32 _Z18my_unpack_c_kerneliiiiiiPdS__param_1,
	.param .u32 _Z18my_unpack_c_kerneliiiiiiPdS__param_2,
	.param .u32 _Z18my_unpack_c_kerneliiiiiiPdS__param_3,
	.param .u32 _Z18my_unpack_c_kerneliiiiiiPdS__param_4,
	.param .u32 _Z18my_unpack_c_kerneliiiiiiPdS__param_5,
	.param .u64 .ptr .align 1 _Z18my_unpack_c_kerneliiiiiiPdS__param_6,
	.param .u64 .ptr .align 1 _Z18my_unpack_c_kerneliiiiiiPdS__param_7
)
{
	.reg .pred 	%p<2>;
	.reg .b32 	%r<15>;
	.reg .b64 	%rd<12>;
	.reg .b64 	%fd<2>;

	ld.param.u32 	%r4, [_Z18my_unpack_c_kerneliiiiiiPdS__param_0];
	ld.param.u32 	%r8, [_Z18my_unpack_c_kerneliiiiiiPdS__param_1];
	ld.param.u32 	%r5, [_Z18my_unpack_c_kerneliiiiiiPdS__param_2];
	ld.param.u32 	%r6, [_Z18my_unpack_c_kerneliiiiiiPdS__param_3];
	ld.param.u32 	%r7, [_Z18my_unpack_c_kerneliiiiiiPdS__param_5];
	ld.param.u64 	%rd1, [_Z18my_unpack_c_kerneliiiiiiPdS__param_6];
	ld.param.u64 	%rd2, [_Z18my_unpack_c_kerneliiiiiiPdS__param_7];
	mov.u32 	%r9, %ctaid.y;
	mov.u32 	%r1, %tid.x;
	mul.lo.s32 	%r2, %r5, %r9;
	add.s32 	%r3, %r2, %r1;
	setp.ge.s32 	%p1, %r3, %r8;
	@%p1 bra 	$L__BB5_2;
	cvta.to.global.u64 	%rd3, %rd1;
	cvta.to.global.u64 	%rd4, %rd2;
	cvt.s64.s32 	%rd5, %r3;
	mov.u32 	%r10, %ctaid.x;
	mul.lo.s32 	%r11, %r7, %r10;
	cvt.u64.u32 	%rd6, %r11;
	add.s64 	%rd7, %rd6, %rd5;
	shl.b64 	%rd8, %rd7, 3;
	add.s64 	%rd9, %rd3, %rd8;
	ld.global.f64 	%fd1, [%rd9];
	add.s32 	%r12, %r4, %r10;
	mad.lo.s32 	%r13, %r5, %r12, %r1;
	mad.lo.s32 	%r14, %r2, %r6, %r13;
	mul.wide.u32 	%rd10, %r14, 8;
	add.s64 	%rd11, %rd4, %rd10;
	st.global.f64 	[%rd11], %fd1;
$L__BB5_2:
	ret;

}
	// .globl	_Z21compute_kernel_reduceP7double2iiiS0_
.visible .entry _Z21compute_kernel_reduceP7double2iiiS0_(
	.param .u64 .ptr .align 1 _Z21compute_kernel_reduceP7double2iiiS0__param_0,
	.param .u32 _Z21compute_kernel_reduceP7double2iiiS0__param_1,
	.param .u32 _Z21compute_kernel_reduceP7double2iiiS0__param_2,
	.param .u32 _Z21compute_kernel_reduceP7double2iiiS0__param_3,
	.param .u64 .ptr .align 1 _Z21compute_kernel_reduceP7double2iiiS0__param_4
)
{
	.reg .pred 	%p<6>;
	.reg .b32 	%r<30>;
	.reg .b64 	%rd<22>;
	.reg .b64 	%fd<11>;

	ld.param.u64 	%rd10, [_Z21compute_kernel_reduceP7double2iiiS0__param_0];
	ld.param.u32 	%r19, [_Z21compute_kernel_reduceP7double2iiiS0__param_1];
	ld.param.u32 	%r20, [_Z21compute_kernel_reduceP7double2iiiS0__param_2];
	ld.param.u64 	%rd11, [_Z21compute_kernel_reduceP7double2iiiS0__param_4];
	cvta.to.global.u64 	%rd1, %rd11;
	cvta.to.global.u64 	%rd2, %rd10;
	mov.u32 	%r1, %tid.x;
	add.s32 	%r2, %r1, 1;
	mad.lo.s32 	%r3, %r1, %r1, %r1;
	setp.ge.s32 	%p1, %r1, %r20;
	@%p1 bra 	$L__BB6_7;
	mul.lo.s32 	%r4, %r19, %r1;
	and.b32  	%r5, %r2, 3;
	setp.lt.u32 	%p2, %r1, 3;
	mov.b32 	%r27, 0;
	@%p2 bra 	$L__BB6_4;
	and.b32  	%r27, %r2, 2044;
	neg.s32 	%r26, %r27;
	shl.b32 	%r22, %r3, 3;
	cvt.u64.u32 	%rd12, %r22;
	and.b64  	%rd13, %rd12, 16777200;
	add.s64 	%rd14, %rd13, %rd1;
	add.s64 	%rd20, %rd14, 32;
	add.s64 	%rd4, %rd2, 32;
	mov.u32 	%r25, %r4;
$L__BB6_3:
	mul.wide.s32 	%rd15, %r25, 16;
	add.s64 	%rd16, %rd4, %rd15;
	ld.global.v2.f64 	{%fd1, %fd2}, [%rd16+-32];
	st.global.v2.f64 	[%rd20+-32], {%fd1, %fd2};
	ld.global.v2.f64 	{%fd3, %fd4}, [%rd16+-16];
	st.global.v2.f64 	[%rd20+-16], {%fd3, %fd4};
	ld.global.v2.f64 	{%fd5, %fd6}, [%rd16];
	st.global.v2.f64 	[%rd20], {%fd5, %fd6};
	ld.global.v2.f64 	{%fd7, %fd8}, [%rd16+16];
	st.global.v2.f64 	[%rd20+16], {%fd7, %fd8};
	add.s32 	%r26, %r26, 4;
	add.s64 	%rd20, %rd20, 64;
	add.s32 	%r25, %r25, 4;
	setp.ne.s32 	%p3, %r26, 0;
	@%p3 bra 	$L__BB6_3;
$L__BB6_4:
	setp.eq.s32 	%p4, %r5, 0;
	@%p4 bra 	$L__BB6_7;
	add.s32 	%r29, %r27, %r4;
	shr.u32 	%r23, %r3, 1;
	add.s32 	%r24, %r27, %r23;
	mul.wide.u32 	%rd17, %r24, 16;
	add.s64 	%rd21, %rd1, %rd17;
	neg.s32 	%r28, %r5;
$L__BB6_6:
	.pragma "nounroll";
	mul.wide.s32 	%rd18, %r29, 16;
	add.s64 	%rd19, %rd2, %rd18;
	ld.global.v2.f64 	{%fd9, %fd10}, [%rd19];
	st.global.v2.f64 	[%rd21], {%fd9, %fd10};
	add.s32 	%r29, %r29, 1;
	add.s64 	%rd21, %rd21, 16;
	add.s32 	%r28, %r28, 1;
	setp.ne.s32 	%p5, %r28, 0;
	@%p5 bra 	$L__BB6_6;
$L__BB6_7:
	bar.sync 	0;
	ret;

}
	// .globl	_Z23compute_kernel_reduce_1P7double2iiS0_
.visible .entry _Z23compute_kernel_reduce_1P7double2iiS0_(
	.param .u64 .ptr .align 1 _Z23compute_kernel_reduce_1P7double2iiS0__param_0,
	.param .u32 _Z23compute_kernel_reduce_1P7double2iiS0__param_1,
	.param .u32 _Z23compute_kernel_reduce_1P7double2iiS0__param_2,
	.param .u64 .ptr .align 1 _Z23compute_kernel_reduce_1P7double2iiS0__param_3
)
{
	.reg .pred 	%p<6>;
	.reg .b32 	%r<46>;
	.reg .b64 	%rd<29>;
	.reg .b64 	%fd<26>;

	ld.param.u64 	%rd6, [_Z23compute_kernel_reduce_1P7double2iiS0__param_0];
	ld.param.u32 	%r30, [_Z23compute_kernel_reduce_1P7double2iiS0__param_1];
	ld.param.u32 	%r31, [_Z23compute_kernel_reduce_1P7double2iiS0__param_2];
	ld.param.u64 	%rd7, [_Z23compute_kernel_reduce_1P7double2iiS0__param_3];
	cvta.to.global.u64 	%rd1, %rd6;
	cvta.to.global.u64 	%rd2, %rd7;
	mov.u32 	%r1, %tid.x;
	add.s32 	%r2, %r1, 1;
	mad.lo.s32 	%r32, %r1, %r1, %r1;
	shr.u32 	%r3, %r32, 1;
	setp.ge.s32 	%p1, %r1, %r31;
	@%p1 bra 	$L__BB7_7;
	mul.lo.s32 	%r4, %r30, %r1;
	and.b32  	%r5, %r2, 3;
	setp.lt.u32 	%p2, %r1, 3;
	mov.b32 	%r42, 0;
	@%p2 bra 	$L__BB7_4;
	and.b32  	%r42, %r2, 2044;
	neg.s32 	%r40, %r42;
	sub.s32 	%r39, %r1, %r30;
	shl.b32 	%r9, %r30, 2;
	mov.b32 	%r41, 0;
	cvt.s64.s32 	%rd14, %r4;
	mul.wide.s32 	%rd19, %r30, 16;
	mov.u32 	%r37, %r4;
	mov.u32 	%r38, %r3;
$L__BB7_3:
	mul.wide.s32 	%rd8, %r37, 16;
	add.s64 	%rd9, %rd1, %rd8;
	mul.wide.u32 	%rd10, %r38, 16;
	add.s64 	%rd11, %rd2, %rd10;
	ld.global.v2.f64 	{%fd1, %fd2}, [%rd11];
	st.global.v2.f64 	[%rd9], {%fd1, %fd2};
	ld.global.v2.f64 	{%fd3, %fd4}, [%rd9+-16];
	neg.f64 	%fd5, %fd4;
	mul.wide.s32 	%rd12, %r39, 16;
	add.s64 	%rd13, %rd1, %rd12;
	st.global.v2.f64 	[%rd13], {%fd3, %fd5};
	cvt.s64.s32 	%rd15, %r41;
	add.s64 	%rd16, %rd15, %rd14;
	shl.b64 	%rd17, %rd16, 4;
	add.s64 	%rd18, %rd1, %rd17;
	ld.global.v2.f64 	{%fd6, %fd7}, [%rd11+16];
	st.global.v2.f64 	[%rd18+16], {%fd6, %fd7};
	ld.global.v2.f64 	{%fd8, %fd9}, [%rd9];
	neg.f64 	%fd10, %fd9;
	add.s64 	%rd20, %rd13, %rd19;
	st.global.v2.f64 	[%rd20], {%fd8, %fd10};
	ld.global.v2.f64 	{%fd11, %fd12}, [%rd11+32];
	st.global.v2.f64 	[%rd18+32], {%fd11, %fd12};
	ld.global.v2.f64 	{%fd13, %fd14}, [%rd18+16];
	neg.f64 	%fd15, %fd14;
	add.s64 	%rd21, %rd20, %rd19;
	st.global.v2.f64 	[%rd21], {%fd13, %fd15};
	ld.global.v2.f64 	{%fd16, %fd17}, [%rd11+48];
	st.global.v2.f64 	[%rd18+48], {%fd16, %fd17};
	ld.global.v2.f64 	{%fd18, %fd19}, [%rd18+32];
	neg.f64 	%fd20, %fd19;
	add.s64 	%rd22, %rd21, %rd19;
	st.global.v2.f64 	[%rd22], {%fd18, %fd20};
	add.s32 	%r41, %r41, 4;
	add.s32 	%r40, %r40, 4;
	add.s32 	%r39, %r39, %r9;
	add.s32 	%r38, %r38, 4;
	add.s32 	%r37, %r37, 4;
	setp.ne.s32 	%p3, %r40, 0;
	@%p3 bra 	$L__BB7_3;
$L__BB7_4:
	setp.eq.s32 	%p4, %r5, 0;
	@%p4 bra 	$L__BB7_7;
	add.s32 	%r35, %r42, -1;
	mad.lo.s32 	%r45, %r30, %r35, %r1;
	add.s32 	%r36, %r42, %r3;
	mul.wide.u32 	%rd23, %r36, 16;
	add.s64 	%rd28, %rd2, %rd23;
	add.s32 	%r44, %r42, %r4;
	neg.s32 	%r43, %r5;
$L__BB7_6:
	.pragma "nounroll";
	mul.wide.s32 	%rd24, %r44, 16;
	add.s64 	%rd25, %rd1, %rd24;
	ld.global.v2.f64 	{%fd21, %fd22}, [%rd28];
	st.global.v2.f64 	[%rd25], {%fd21, %fd22};
	ld.global.v2.f64 	{%fd23, %fd24}, [%rd25+-16];
	neg.f64 	%fd25, %fd24;
	mul.wide.s32 	%rd26, %r45, 16;
	add.s64 	%rd27, %rd1, %rd26;
	st.global.v2.f64 	[%rd27], {%fd23, %fd25};
	add.s32 	%r45, %r45, %r30;
	add.s64 	%rd28, %rd28, 16;
	add.s32 	%r44, %r44, 1;
	add.s32 	%r43, %r43, 1;
	setp.ne.s32 	%p5, %r43, 0;
	@%p5 bra 	$L__BB7_6;
$L__BB7_7:
	bar.sync 	0;
	ret;

}
	// .globl	_Z20dot_product_c_kernelP7double2S0_S_S0_S0_S0_i
.visible .entry _Z20dot_product_c_kernelP7double2S0_S_S0_S0_S0_i(
	.param .u64 .ptr .align 1 _Z20dot_product_c_kernelP7double2S0_S_S0_S0_S0_i_param_0,
	.param .u64 .ptr .align 1 _Z20dot_product_c_kernelP7double2S0_S_S0_S0_S0_i_param_1,
	.param .align 16 .b8 _Z20dot_product_c_kernelP7double2S0_S_S0_S0_S0_i_param_2[16],
	.param .u64 .ptr .align 1 _Z20dot_product_c_kernelP7double2S0_S_S0_S0_S0_i_param_3,
	.param .u64 .ptr .align 1 _Z20dot_product_c_kernelP7double2S0_S_S0_S0_S0_i_param_4,
	.param .u64 .ptr .align 1 _Z20dot_product_c_kernelP7double2S0_S_S0_S0_S0_i_param_5,
	.param .u32 _Z20dot_product_c_kernelP7double2S0_S_S0_S0_S0_i_param_6
)
{
	.reg .pred 	%p<14>;
	.reg .b32 	%r<51>;
	.reg .b64 	%rd<10>;
	.reg .b64 	%fd<176>;
	// demoted variable
	.shared .align 16 .b8 _ZZ20dot_product_c_kernelP7double2S0_S_S0_S0_S0_iE10x_dev_temp[2048];
	ld.param.u64 	%rd1, [_Z20dot_product_c_kernelP7double2S0_S_S0_S0_S0_i_param_0];
	ld.param.u64 	%rd2, [_Z20dot_product_c_kernelP7double2S0_S_S0_S0_S0_i_param_1];
	ld.param.v2.f64 	{%fd29, %fd30}, [_Z20dot_product_c_kernelP7double2S0_S_S0_S0_S0_i_param_2];
	ld.param.u64 	%rd3, [_Z20dot_product_c_kernelP7double2S0_S_S0_S0_S0_i_param_3];
	ld.param.u32 	%r25, [_Z20dot_product_c_kernelP7double2S0_S_S0_S0_S0_i_param_6];
	mov.u32 	%r1, %tid.x;
	setp.ge.s32 	%p1, %r1, %r25;
	@%p1 bra 	$L__BB8_2;
	cvta.to.global.u64 	%rd4, %rd1;
	cvta.to.global.u64 	%rd5, %rd2;
	mul.wide.u32 	%rd6, %r1, 16;
	add.s64 	%rd7, %rd4, %rd6;
	ld.global.v2.f64 	{%fd31, %fd32}, [%rd7];
	add.s64 	%rd8, %rd5, %rd6;
	ld.global.v2.f64 	{%fd33, %fd34}, [%rd8];
	mul.f64 	%fd35, %fd32, %fd34;
	fma.rn.f64 	%fd36, %fd31, %fd33, %fd35;
	mul.f64 	%fd37, %fd31, %fd34;
	mul.f64 	%fd38, %fd32, %fd33;
	sub.f64 	%fd39, %fd37, %fd38;
	shl.b32 	%r26, %r1, 4;
	mov.u32 	%r27, _ZZ20dot_product_c_kernelP7double2S0_S_S0_S0_S0_iE10x_dev_temp;
	add.s32 	%r28, %r27, %r26;
	st.shared.v2.f64 	[%r28], {%fd36, %fd39};
$L__BB8_2:
	bar.sync 	0;
	setp.ne.s32 	%p2, %r1, 0;
	setp.lt.s32 	%p3, %r25, 2;
	or.pred  	%p4, %p2, %p3;
	@%p4 bra 	$L__BB8_17;
	ld.shared.v2.f64 	{%fd174, %fd175}, [_ZZ20dot_product_c_kernelP7double2S0_S_S0_S0_S0_iE10x_dev_temp];
	add.s32 	%r2, %r25, -1;
	add.s32 	%r30, %r25, -2;
	and.b32  	%r3, %r2, 15;
	setp.lt.u32 	%p5, %r30, 15;
	mov.b32 	%r47, 1;
	@%p5 bra 	$L__BB8_7;
	mov.u32 	%r33, _ZZ20dot_product_c_kernelP7double2S0_S_S0_S0_S0_iE10x_dev_temp;
	add.s32 	%r43, %r33, 128;
	and.b32  	%r34, %r2, -16;
	neg.s32 	%r45, %r34;
	mov.b32 	%r44, 0;
$L__BB8_5:
	.pragma "nounroll";
	ld.shared.v2.f64 	{%fd41, %fd42}, [%r43+-112];
	add.f64 	%fd43, %fd174, %fd41;
	add.f64 	%fd44, %fd175, %fd42;
	ld.shared.v2.f64 	{%fd45, %fd46}, [%r43+-96];
	add.f64 	%fd47, %fd43, %fd45;
	add.f64 	%fd48, %fd44, %fd46;
	ld.shared.v2.f64 	{%fd49, %fd50}, [%r43+-80];
	add.f64 	%fd51, %fd47, %fd49;
	add.f64 	%fd52, %fd48, %fd50;
	ld.shared.v2.f64 	{%fd53, %fd54}, [%r43+-64];
	add.f64 	%fd55, %fd51, %fd53;
	add.f64 	%fd56, %fd52, %fd54;
	ld.shared.v2.f64 	{%fd57, %fd58}, [%r43+-48];
	add.f64 	%fd59, %fd55, %fd57;
	add.f64 	%fd60, %fd56, %fd58;
	ld.shared.v2.f64 	{%fd61, %fd62}, [%r43+-32];
	add.f64 	%fd63, %fd59, %fd61;
	add.f64 	%fd64, %fd60, %fd62;
	ld.shared.v2.f64 	{%fd65, %fd66}, [%r43+-16];
	add.f64 	%fd67, %fd63, %fd65;
	add.f64 	%fd68, %fd64, %fd66;
	ld.shared.v2.f64 	{%fd69, %fd70}, [%r43];
	add.f64 	%fd71, %fd67, %fd69;
	add.f64 	%fd72, %fd68, %fd70;
	ld.shared.v2.f64 	{%fd73, %fd74}, [%r43+16];
	add.f64 	%fd75, %fd71, %fd73;
	add.f64 	%fd76, %fd72, %fd74;
	ld.shared.v2.f64 	{%fd77, %fd78}, [%r43+32];
	add.f64 	%fd79, %fd75, %fd77;
	add.f64 	%fd80, %fd76, %fd78;
	ld.shared.v2.f64 	{%fd81, %fd82}, [%r43+48];
	add.f64 	%fd83, %fd79, %fd81;
	add.f64 	%fd84, %fd80, %fd82;
	ld.shared.v2.f64 	{%fd85, %fd86}, [%r43+64];
	add.f64 	%fd87, %fd83, %fd85;
	add.f64 	%fd88, %fd84, %fd86;
	ld.shared.v2.f64 	{%fd89, %fd90}, [%r43+80];
	add.f64 	%fd91, %fd87, %fd89;
	add.f64 	%fd92, %fd88, %fd90;
	ld.shared.v2.f64 	{%fd93, %fd94}, [%r43+96];
	add.f64 	%fd95, %fd91, %fd93;
	add.f64 	%fd96, %fd92, %fd94;
	ld.shared.v2.f64 	{%fd97, %fd98}, [%r43+112];
	add.f64 	%fd99, %fd95, %fd97;
	add.f64 	%fd100, %fd96, %fd98;
	ld.shared.v2.f64 	{%fd101, %fd102}, [%r43+128];
	add.f64 	%fd174, %fd99, %fd101;
	add.f64 	%fd175, %fd100, %fd102;
	add.s32 	%r45, %r45, 16;
	add.s32 	%r44, %r44, 16;
	add.s32 	%r43, %r43, 256;
	setp.ne.s32 	%p6, %r45, 0;
	@%p6 bra 	$L__BB8_5;
	add.s32 	%r47, %r44, 1;
$L__BB8_7:
	setp.eq.s32 	%p7, %r3, 0;
	@%p7 bra 	$L__BB8_16;
	and.b32  	%r13, %r2, 7;
	setp.lt.u32 	%p8, %r3, 8;
	@%p8 bra 	$L__BB8_10;
	shl.b32 	%r35, %r47, 4;
	mov.u32 	%r36, _ZZ20dot_product_c_kernelP7double2S0_S_S0_S0_S0_iE10x_dev_temp;
	add.s32 	%r37, %r36, %r35;
	ld.shared.v2.f64 	{%fd104, %fd105}, [%r37];
	add.f64 	%fd106, %fd174, %fd104;
	add.f64 	%fd107, %fd175, %fd105;
	ld.shared.v2.f64 	{%fd108, %fd109}, [%r37+16];
	add.f64 	%fd110, %fd106, %fd108;
	add.f64 	%fd111, %fd107, %fd109;
	ld.shared.v2.f64 	{%fd112, %fd113}, [%r37+32];
	add.f64 	%fd114, %fd110, %fd112;
	add.f64 	%fd115, %fd111, %fd113;
	ld.shared.v2.f64 	{%fd116, %fd117}, [%r37+48];
	add.f64 	%fd118, %fd114, %fd116;
	add.f64 	%fd119, %fd115, %fd117;
	ld.shared.v2.f64 	{%fd120, %fd121}, [%r37+64];
	add.f64 	%fd122, %fd118, %fd120;
	add.f64 	%fd123, %fd119, %fd121;
	ld.shared.v2.f64 	{%fd124, %fd125}, [%r37+80];
	add.f64 	%fd126, %fd122, %fd124;
	add.f64 	%fd127, %fd123, %fd125;
	ld.shared.v2.f64 	{%fd128, %fd129}, [%r37+96];
	add.f64 	%fd130, %fd126, %fd128;
	add.f64 	%fd131, %fd127, %fd129;
	ld.shared.v2.f64 	{%fd132, %fd133}, [%r37+112];
	add.f64 	%fd174, %fd130, %fd132;
	add.f64 	%fd175, %fd131, %fd133;
	add.s32 	%r47, %r47, 8;
$L__BB8_10:
	setp.eq.s32 	%p9, %r13, 0;
	@%p9 bra 	$L__BB8_16;
	and.b32  	%r16, %r2, 3;
	setp.lt.u32 	%p10, %r13, 4;
	@%p10 bra 	$L__BB8_13;
	shl.b32 	%r38, %r47, 4;
	mov.u32 	%r39, _ZZ20dot_product_c_kernelP7double2S0_S_S0_S0_S0_iE10x_dev_temp;
	add.s32 	%r40, %r39, %r38;
	ld.shared.v2.f64 	{%fd135, %fd136}, [%r40];
	add.f64 	%fd137, %fd174, %fd135;
	add.f64 	%fd138, %fd175, %fd136;
	ld.shared.v2.f64 	{%fd139, %fd140}, [%r40+16];
	add.f64 	%fd141, %fd137, %fd139;
	add.f64 	%fd142, %fd138, %fd140;
	ld.shared.v2.f64 	{%fd143, %fd144}, [%r40+32];
	add.f64 	%fd145, %fd141, %fd143;
	add.f64 	%fd146, %fd142, %fd144;
	ld.shared.v2.f64 	{%fd147, %fd148}, [%r40+48];
	add.f64 	%fd174, %fd145, %fd147;
	add.f64 	%fd175, %fd146, %fd148;
	add.s32 	%r47, %r47, 4;
$L__BB8_13:
	setp.eq.s32 	%p11, %r16, 0;
	@%p11 bra 	$L__BB8_16;
	shl.b32 	%r41, %r47, 4;
	mov.u32 	%r42, _ZZ20dot_product_c_kernelP7double2S0_S_S0_S0_S0_iE10x_dev_temp;
	add.s32 	%r50, %r42, %r41;
	neg.s32 	%r49, %r16;
$L__BB8_15:
	.pragma "nounroll";
	ld.shared.v2.f64 	{%fd149, %fd150}, [%r50];
	add.f64 	%fd174, %fd174, %fd149;
	add.f64 	%fd175, %fd175, %fd150;
	add.s32 	%r50, %r50, 16;
	add.s32 	%r49, %r49, 1;
	setp.ne.s32 	%p12, %r49, 0;
	@%p12 bra 	$L__BB8_15;
$L__BB8_16:
	st.shared.v2.f64 	[_ZZ20dot_product_c_kernelP7double2S0_S_S0_S0_S0_iE10x_dev_temp], {%fd174, %fd175};
$L__BB8_17:
	setp.ne.s32 	%p13, %r1, 0;
	bar.sync 	0;
	@%p13 bra 	$L__BB8_19;
	ld.shared.v2.f64 	{%fd151, %fd152}, [_ZZ20dot_product_c_kernelP7double2S0_S_S0_S0_S0_iE10x_dev_temp];
	mul.f64 	%fd153, %fd29, %fd151;
	mul.f64 	%fd154, %fd30, %fd152;
	sub.f64 	%fd155, %fd153, %fd154;
	mul.f64 	%fd156, %fd29, %fd152;
	fma.rn.f64 	%fd157, %fd30, %fd151, %fd156;
	cvta.to.global.u64 	%rd9, %rd3;
	st.global.v2.f64 	[%rd9], {%fd155, %fd157};
$L__BB8_19:
	bar.sync 	0;
	ret;

}
	// .globl	_Z22dot_product_c_kernel_1P7double2S0_S0_S0_S0_S0_iii
.visible .entry _Z22dot_product_c_kernel_1P7double2S0_S0_S0_S0_S0_iii(
	.param .u64 .ptr .align 1 _Z22dot_product_c_kernel_1P7double2S0_S0_S0_S0_S0_iii_param_0,
	.param .u64 .ptr .align 1 _Z22dot_product_c_kernel_1P7double2S0_S0_S0_S0_S0_iii_param_1,
	.param .u64 .ptr .align 1 _Z22dot_product_c_kernel_1P7double2S0_S0_S0_S0_S0_iii_param_2,
	.param .u64 .ptr .align 1 _Z22dot_product_c_kernel_1P7double2S0_S0_S0_S0_S0_iii_param_3,
	.param .u64 .ptr .align 1 _Z22dot_product_c_kernel_1P7double2S0_S0_S0_S0_S0_iii_param_4,
	.param .u64 .ptr .align 1 _Z22dot_product_c_kernel_1P7double2S0_S0_S0_S0_S0_iii_param_5,
	.param .u32 _Z22dot_product_c_kernel_1P7double2S0_S0_S0_S0_S0_iii_param_6,
	.param .u32 _Z22dot_product_c_kernel_1P7double2S0_S0_S0_S0_S0_iii_param_7,
	.param .u32 _Z22dot_product_c_kernel_1P7double2S0_S0_S0_S0_S0_iii_param_8
)
{
	.reg .pred 	%p<11>;
	.reg .b32 	%r<34>;
	.reg .b64 	%rd<36>;
	.reg .b64 	%fd<182>;

	ld.param.u64 	%rd15, [_Z22dot_product_c_kernel_1P7double2S0_S0_S0_S0_S0_iii_param_0];
	ld.param.u64 	%rd16, [_Z22dot_product_c_kernel_1P7double2S0_S0_S0_S0_S0_iii_param_1];
	ld.param.u64 	%rd17, [_Z22dot_product_c_kernel_1P7double2S0_S0_S0_S0_S0_iii_param_2];
	ld.param.u64 	%rd12, [_Z22dot_product_c_kernel_1P7double2S0_S0_S0_S0_S0_iii_param_3];
	ld.param.u64 	%rd13, [_Z22dot_product_c_kernel_1P7double2S0_S0_S0_S0_S0_iii_param_4];
	ld.param.u64 	%rd14, [_Z22dot_product_c_kernel_1P7double2S0_S0_S0_S0_S0_iii_param_5];
	ld.param.u32 	%r15, [_Z22dot_product_c_kernel_1P7double2S0_S0_S0_S0_S0_iii_param_6];
	ld.param.u32 	%r16, [_Z22dot_product_c_kernel_1P7double2S0_S0_S0_S0_S0_iii_param_7];
	ld.param.u32 	%r17, [_Z22dot_product_c_kernel_1P7double2S0_S0_S0_S0_S0_iii_param_8];
	cvta.to.global.u64 	%rd1, %rd16;
	cvta.to.global.u64 	%rd2, %rd17;
	cvta.to.global.u64 	%rd3, %rd15;
	mov.u32 	%r1, %tid.x;
	setp.eq.s32 	%p1, %r1, 0;
	setp.le.s32 	%p2, %r15, %r1;
	or.pred  	%p3, %p1, %p2;
	@%p3 bra 	$L__BB9_10;
	cvta.to.global.u64 	%rd18, %rd13;
	cvta.to.global.u64 	%rd19, %rd14;
	cvta.to.global.u64 	%rd20, %rd12;
	mul.wide.u32 	%rd21, %r1, 16;
	add.s64 	%rd4, %rd18, %rd21;
	ld.global.v2.f64 	{%fd1, %fd2}, [%rd4];
	ld.global.v2.f64 	{%fd3, %fd4}, [%rd20];
	add.s64 	%rd5, %rd19, %rd21;
	ld.global.v2.f64 	{%fd5, %fd6}, [%rd5];
	mul.f64 	%fd7, %fd3, %fd5;
	mul.f64 	%fd8, %fd4, %fd6;
	sub.f64 	%fd9, %fd7, %fd8;
	mul.f64 	%fd10, %fd3, %fd6;
	fma.rn.f64 	%fd11, %fd4, %fd5, %fd10;
	sub.f64 	%fd12, %fd1, %fd9;
	sub.f64 	%fd13, %fd2, %fd11;
	st.global.v2.f64 	[%rd4], {%fd12, %fd13};
	setp.lt.s32 	%p4, %r16, 1;
	@%p4 bra 	$L__BB9_10;
	add.s32 	%r2, %r17, %r1;
	add.s32 	%r19, %r2, -1;
	mul.lo.s32 	%r20, %r19, %r15;
	shl.b32 	%r21, %r20, 1;
	sub.s32 	%r22, %r15, %r1;
	add.s32 	%r3, %r22, %r21;
	setp.lt.u32 	%p5, %r16, 4;
	mov.b32 	%r33, 0;
	@%p5 bra 	$L__BB9_5;
	and.b32  	%r23, %r16, 2147483644;
	neg.s32 	%r31, %r23;
	shl.b32 	%r24, %r2, 1;
	add.s32 	%r25, %r24, -1;
	mul.lo.s32 	%r26, %r15, %r25;
	sub.s32 	%r30, %r26, %r1;
	add.s64 	%rd35, %rd2, 32;
	add.s64 	%rd34, %rd1, 32;
$L__BB9_4:
	.pragma "nounroll";
	and.b32  	%r33, %r16, 2147483644;
	mul.wide.s32 	%rd22, %r30, 16;
	add.s64 	%rd23, %rd3, %rd22;
	ld.global.v2.f64 	{%fd14, %fd15}, [%rd23];
	ld.global.v2.f64 	{%fd16, %fd17}, [%rd35+-32];
	ld.global.v2.f64 	{%fd18, %fd19}, [%rd4];
	mul.f64 	%fd20, %fd17, %fd19;
	fma.rn.f64 	%fd21, %fd16, %fd18, %fd20;
	mul.f64 	%fd22, %fd17, %fd18;
	mul.f64 	%fd23, %fd16, %fd19;
	sub.f64 	%fd24, %fd22, %fd23;
	sub.f64 	%fd25, %fd14, %fd21;
	sub.f64 	%fd26, %fd15, %fd24;
	ld.global.v2.f64 	{%fd27, %fd28}, [%rd34+-32];
	ld.global.v2.f64 	{%fd29, %fd30}, [%rd5];
	mul.f64 	%fd31, %fd28, %fd30;
	fma.rn.f64 	%fd32, %fd27, %fd29, %fd31;
	mul.f64 	%fd33, %fd28, %fd29;
	mul.f64 	%fd34, %fd27, %fd30;
	sub.f64 	%fd35, %fd33, %fd34;
	sub.f64 	%fd36, %fd25, %fd32;
	sub.f64 	%fd37, %fd26, %fd35;
	st.global.v2.f64 	[%rd23], {%fd36, %fd37};
	ld.global.v2.f64 	{%fd38, %fd39}, [%rd23+16];
	ld.global.v2.f64 	{%fd40, %fd41}, [%rd35+-16];
	ld.global.v2.f64 	{%fd42, %fd43}, [%rd4];
	mul.f64 	%fd44, %fd41, %fd43;
	fma.rn.f64 	%fd45, %fd40, %fd42, %fd44;
	mul.f64 	%fd46, %fd41, %fd42;
	mul.f64 	%fd47, %fd40, %fd43;
	sub.f64 	%fd48, %fd46, %fd47;
	sub.f64 	%fd49, %fd38, %fd45;
	sub.f64 	%fd50, %fd39, %fd48;
	ld.global.v2.f64 	{%fd51, %fd52}, [%rd34+-16];
	ld.global.v2.f64 	{%fd53, %fd54}, [%rd5];
	mul.f64 	%fd55, %fd52, %fd54;
	fma.rn.f64 	%fd56, %fd51, %fd53, %fd55;
	mul.f64 	%fd57, %fd52, %fd53;
	mul.f64 	%fd58, %fd51, %fd54;
	sub.f64 	%fd59, %fd57, %fd58;
	sub.f64 	%fd60, %fd49, %fd56;
	sub.f64 	%fd61, %fd50, %fd59;
	st.global.v2.f64 	[%rd23+16], {%fd60, %fd61};
	ld.global.v2.f64 	{%fd62, %fd63}, [%rd23+32];
	ld.global.v2.f64 	{%fd64, %fd65}, [%rd35];
	ld.global.v2.f64 	{%fd66, %fd67}, [%rd4];
	mul.f64 	%fd68, %fd65, %fd67;
	fma.rn.f64 	%fd69, %fd64, %fd66, %fd68;
	mul.f64 	%fd70, %fd65, %fd66;
	mul.f64 	%fd71, %fd64, %fd67;
	sub.f64 	%fd72, %fd70, %fd71;
	sub.f64 	%fd73, %fd62, %fd69;
	sub.f64 	%fd74, %fd63, %fd72;
	ld.global.v2.f64 	{%fd75, %fd76}, [%rd34];
	ld.global.v2.f64 	{%fd77, %fd78}, [%rd5];
	mul.f64 	%fd79, %fd76, %fd78;
	fma.rn.f64 	%fd80, %fd75, %fd77, %fd79;
	mul.f64 	%fd81, %fd76, %fd77;
	mul.f64 	%fd82, %fd75, %fd78;
	sub.f64 	%fd83, %fd81, %fd82;
	sub.f64 	%fd84, %fd73, %fd80;
	sub.f64 	%fd85, %fd74, %fd83;
	st.global.v2.f64 	[%rd23+32], {%fd84, %fd85};
	ld.global.v2.f64 	{%fd86, %fd87}, [%rd23+48];
	ld.global.v2.f64 	{%fd88, %fd89}, [%rd35+16];
	ld.global.v2.f64 	{%fd90, %fd91}, [%rd4];
	mul.f64 	%fd92, %fd89, %fd91;
	fma.rn.f64 	%fd93, %fd88, %fd90, %fd92;
	mul.f64 	%fd94, %fd89, %fd90;
	mul.f64 	%fd95, %fd88, %fd91;
	sub.f64 	%fd96, %fd94, %fd95;
	sub.f64 	%fd97, %fd86, %fd93;
	sub.f64 	%fd98, %fd87, %fd96;
	ld.global.v2.f64 	{%fd99, %fd100}, [%rd34+16];
	ld.global.v2.f64 	{%fd101, %fd102}, [%rd5];
	mul.f64 	%fd103, %fd100, %fd102;
	fma.rn.f64 	%fd104, %fd99, %fd101, %fd103;
	mul.f64 	%fd105, %fd100, %fd101;
	mul.f64 	%fd106, %fd99, %fd102;
	sub.f64 	%fd107, %fd105, %fd106;
	sub.f64 	%fd108, %fd97, %fd104;
	sub.f64 	%fd109, %fd98, %fd107;
	st.global.v2.f64 	[%rd23+48], {%fd108, %fd109};
	add.s32 	%r31, %r31, 4;
	add.s32 	%r30, %r30, 4;
	add.s64 	%rd35, %rd35, 64;
	add.s64 	%rd34, %rd34, 64;
	setp.ne.s32 	%p6, %r31, 0;
	@%p6 bra 	$L__BB9_4;
$L__BB9_5:
	and.b32  	%r12, %r16, 3;
	setp.eq.s32 	%p7, %r12, 0;
	@%p7 bra 	$L__BB9_10;
	setp.eq.s32 	%p8, %r12, 1;
	@%p8 bra 	$L__BB9_8;
	add.s32 	%r27, %r3, %r33;
	mul.wide.s32 	%rd24, %r27, 16;
	add.s64 	%rd25, %rd3, %rd24;
	ld.global.v2.f64 	{%fd110, %fd111}, [%rd25];
	mul.wide.u32 	%rd26, %r33, 16;
	add.s64 	%rd27, %rd2, %rd26;
	ld.global.v2.f64 	{%fd112, %fd113}, [%rd27];
	ld.global.v2.f64 	{%fd114, %fd115}, [%rd4];
	mul.f64 	%fd116, %fd113, %fd115;
	fma.rn.f64 	%fd117, %fd112, %fd114, %fd116;
	mul.f64 	%fd118, %fd113, %fd114;
	mul.f64 	%fd119, %fd112, %fd115;
	sub.f64 	%fd120, %fd118, %fd119;
	sub.f64 	%fd121, %fd110, %fd117;
	sub.f64 	%fd122, %fd111, %fd120;
	add.s64 	%rd28, %rd1, %rd26;
	ld.global.v2.f64 	{%fd123, %fd124}, [%rd28];
	ld.global.v2.f64 	{%fd125, %fd126}, [%rd5];
	mul.f64 	%fd127, %fd124, %fd126;
	fma.rn.f64 	%fd128, %fd123, %fd125, %fd127;
	mul.f64 	%fd129, %fd124, %fd125;
	mul.f64 	%fd130, %fd123, %fd126;
	sub.f64 	%fd131, %fd129, %fd130;
	sub.f64 	%fd132, %fd121, %fd128;
	sub.f64 	%fd133, %fd122, %fd131;
	st.global.v2.f64 	[%rd25], {%fd132, %fd133};
	ld.global.v2.f64 	{%fd134, %fd135}, [%rd25+16];
	ld.global.v2.f64 	{%fd136, %fd137}, [%rd27+16];
	ld.global.v2.f64 	{%fd138, %fd139}, [%rd4];
	mul.f64 	%fd140, %fd137, %fd139;
	fma.rn.f64 	%fd141, %fd136, %fd138, %fd140;
	mul.f64 	%fd142, %fd137, %fd138;
	mul.f64 	%fd143, %fd136, %fd139;
	sub.f64 	%fd144, %fd142, %fd143;
	sub.f64 	%fd145, %fd134, %fd141;
	sub.f64 	%fd146, %fd135, %fd144;
	ld.global.v2.f64 	{%fd147, %fd148}, [%rd28+16];
	ld.global.v2.f64 	{%fd149, %fd150}, [%rd5];
	mul.f64 	%fd151, %fd148, %fd150;
	fma.rn.f64 	%fd152, %fd147, %fd149, %fd151;
	mul.f64 	%fd153, %fd148, %fd149;
	mul.f64 	%fd154, %fd147, %fd150;
	sub.f64 	%fd155, %fd153, %fd154;
	sub.f64 	%fd156, %fd145, %fd152;
	sub.f64 	%fd157, %fd146, %fd155;
	st.global.v2.f64 	[%rd25+16], {%fd156, %fd157};
	add.s32 	%r33, %r33, 2;
$L__BB9_8:
	and.b32  	%r28, %r16, 1;
	setp.eq.b32 	%p9, %r28, 1;
	not.pred 	%p10, %p9;
	@%p10 bra 	$L__BB9_10;
	add.s32 	%r29, %r3, %r33;
	mul.wide.s32 	%rd29, %r29, 16;
	add.s64 	%rd30, %rd3, %rd29;
	ld.global.v2.f64 	{%fd158, %fd159}, [%rd30];
	mul.wide.u32 	%rd31, %r33, 16;
	add.s64 	%rd32, %rd2, %rd31;
	ld.global.v2.f64 	{%fd160, %fd161}, [%rd32];
	ld.global.v2.f64 	{%fd162, %fd163}, [%rd4];
	mul.f64 	%fd164, %fd161, %fd163;
	fma.rn.f64 	%fd165, %fd160, %fd162, %fd164;
	mul.f64 	%fd166, %fd161, %fd162;
	mul.f64 	%fd167, %fd160, %fd163;
	sub.f64 	%fd168, %fd166, %fd167;
	sub.f64 	%fd169, %fd158, %fd165;
	sub.f64 	%fd170, %fd159, %fd168;
	add.s64 	%rd33, %rd1, %rd31;
	ld.global.v2.f64 	{%fd171, %fd172}, [%rd33];
	ld.global.v2.f64 	{%fd173, %fd174}, [%rd5];
	mul.f64 	%fd175, %fd172, %fd174;
	fma.rn.f64 	%fd176, %fd171, %fd173, %fd175;
	mul.f64 	%fd177, %fd172, %fd173;
	mul.f64 	%fd178, %fd171, %fd174;
	sub.f64 	%fd179, %fd177, %fd178;
	sub.f64 	%fd180, %fd169, %fd176;
	sub.f64 	%fd181, %fd170, %fd179;
	st.global.v2.f64 	[%rd30], {%fd180, %fd181};
$L__BB9_10:
	bar.sync 	0;
	ret;

}
	// .globl	_Z26double_hh_transform_kernelP7double2S0_S0_ii
.visible .entry _Z26double_hh_transform_kernelP7double2S0_S0_ii(
	.param .u64 .ptr .align 1 _Z26double_hh_transform_kernelP7double2S0_S0_ii_param_0,
	.param .u64 .ptr .align 1 _Z26double_hh_transform_kernelP7double2S0_S0_ii_param_1,
	.param .u64 .ptr .align 1 _Z26double_hh_transform_kernelP7double2S0_S0_ii_param_2,
	.param .u32 _Z26double_hh_transform_kernelP7double2S0_S0_ii_param_3,
	.param .u32 _Z26double_hh_transform_kernelP7double2S0_S0_ii_param_4
)
{
	.reg .pred 	%p<4>;
	.reg .b32 	%r<10>;
	.reg .b64 	%rd<11>;
	.reg .b64 	%fd<14>;

	ld.param.u64 	%rd1, [_Z26double_hh_transform_kernelP7double2S0_S0_ii_param_0];
	ld.param.u64 	%rd2, [_Z26double_hh_transform_kernelP7double2S0_S0_ii_param_1];
	ld.param.u64 	%rd3, [_Z26double_hh_transform_kernelP7double2S0_S0_ii_param_2];
	ld.param.u32 	%r2, [_Z26double_hh_transform_kernelP7double2S0_S0_ii_param_3];
	ld.param.u32 	%r3, [_Z26double_hh_transform_kernelP7double2S0_S0_ii_param_4];
	mov.u32 	%r1, %tid.x;
	setp.eq.s32 	%p1, %r1, 0;
	setp.le.s32 	%p2, %r2, %r1;
	or.pred  	%p3, %p1, %p2;
	@%p3 bra 	$L__BB10_2;
	cvta.to.global.u64 	%rd4, %rd1;
	cvta.to.global.u64 	%rd5, %rd2;
	cvta.to.global.u64 	%rd6, %rd3;
	sub.s32 	%r4, %r2, %r1;
	add.s32 	%r5, %r3, %r1;
	add.s32 	%r6, %r5, -1;
	mul.lo.s32 	%r7, %r6, %r2;
	shl.b32 	%r8, %r7, 1;
	add.s32 	%r9, %r4, %r8;
	mul.wide.s32 	%rd7, %r9, 16;
	add.s64 	%rd8, %rd4, %rd7;
	ld.global.v2.f64 	{%fd1, %fd2}, [%rd8];
	ld.global.v2.f64 	{%fd3, %fd4}, [%rd5];
	mul.wide.u32 	%rd9, %r1, 16;
	add.s64 	%rd10, %rd6, %rd9;
	ld.global.v2.f64 	{%fd5, %fd6}, [%rd10];
	mul.f64 	%fd7, %fd4, %fd6;
	fma.rn.f64 	%fd8, %fd3, %fd5, %fd7;
	mul.f64 	%fd9, %fd4, %fd5;
	mul.f64 	%fd10, %fd3, %fd6;
	sub.f64 	%fd11, %fd9, %fd10;
	sub.f64 	%fd12, %fd1, %fd8;
	sub.f64 	%fd13, %fd2, %fd11;
	st.global.v2.f64 	[%rd8], {%fd12, %fd13};
$L__BB10_2:
	bar.sync 	0;
	ret;

}
	// .globl	_Z28double_hh_transform_kernel_2P7double2S0_S0_iii
.visible .entry _Z28double_hh_transform_kernel_2P7double2S0_S0_iii(
	.param .u64 .ptr .align 1 _Z28double_hh_transform_kernel_2P7double2S0_S0_iii_param_0,
	.param .u64 .ptr .align 1 _Z28double_hh_transform_kernel_2P7double2S0_S0_iii_param_1,
	.param .u64 .ptr .align 1 _Z28double_hh_transform_kernel_2P7double2S0_S0_iii_param_2,
	.param .u32 _Z28double_hh_transform_kernel_2P7double2S0_S0_iii_param_3,
	.param .u32 _Z28double_hh_transform_kernel_2P7double2S0_S0_iii_param_4,
	.param .u32 _Z28double_hh_transform_kernel_2P7double2S0_S0_iii_param_5
)
{
	.reg .pred 	%p<2>;
	.reg .b32 	%r<9>;
	.reg .b64 	%rd<13>;
	.reg .b64 	%fd<25>;

	ld.param.u64 	%rd2, [_Z28double_hh_transform_kernel_2P7double2S0_S0_iii_param_1];
	ld.param.u64 	%rd3, [_Z28double_hh_transform_kernel_2P7double2S0_S0_iii_param_2];
	ld.param.u32 	%r4, [_Z28double_hh_transform_kernel_2P7double2S0_S0_iii_param_3];
	ld.param.u32 	%r2, [_Z28double_hh_transform_kernel_2P7double2S0_S0_iii_param_4];
	ld.param.u32 	%r3, [_Z28double_hh_transform_kernel_2P7double2S0_S0_iii_param_5];
	mov.u32 	%r1, %tid.x;
	setp.ge.s32 	%p1, %r1, %r4;
	@%p1 bra 	$L__BB11_2;
	ld.param.u64 	%rd12, [_Z28double_hh_transform_kernel_2P7double2S0_S0_iii_param_0];
	cvta.to.global.u64 	%rd4, %rd12;
	cvta.to.global.u64 	%rd5, %rd2;
	cvta.to.global.u64 	%rd6, %rd3;
	add.s32 	%r5, %r2, -1;
	mul.lo.s32 	%r6, %r5, %r3;
	shl.b32 	%r7, %r6, 1;
	add.s32 	%r8, %r7, %r1;
	mul.wide.s32 	%rd7, %r8, 16;
	add.s64 	%rd8, %rd4, %rd7;
	ld.global.v2.f64 	{%fd1, %fd2}, [%rd8];
	mul.wide.u32 	%rd9, %r1, 16;
	add.s64 	%rd10, %rd5, %rd9;
	ld.global.v2.f64 	{%fd3, %fd4}, [%rd10];
	ld.global.v2.f64 	{%fd5, %fd6}, [%rd6];
	mul.f64 	%fd7, %fd4, %fd6;
	fma.rn.f64 	%fd8, %fd3, %fd5, %fd7;
	mul.f64 	%fd9, %fd4, %fd5;
	mul.f64 	%fd10, %fd3, %fd6;
	sub.f64 	%fd11, %fd9, %fd10;
	sub.f64 	%fd12, %fd1, %fd8;
	sub.f64 	%fd13, %fd2, %fd11;
	add.s64 	%rd11, %rd6, %rd9;
	ld.global.v2.f64 	{%fd14, %fd15}, [%rd11];
	ld.global.v2.f64 	{%fd16, %fd17}, [%rd5];
	mul.f64 	%fd18, %fd15, %fd17;
	fma.rn.f64 	%fd19, %fd14, %fd16, %fd18;
	mul.f64 	%fd20, %fd15, %fd16;
	mul.f64 	%fd21, %fd14, %fd17;
	sub.f64 	%fd22, %fd20, %fd21;
	sub.f64 	%fd23, %fd12, %fd19;
	sub.f64 	%fd24, %fd13, %fd22;
	st.global.v2.f64 	[%rd8], {%fd23, %fd24};
$L__BB11_2:
	bar.sync 	0;
	ret;

}
	// .globl	_Z23extract_hh_tau_c_kernelPdS_iii
.visible .entry _Z23extract_hh_tau_c_kernelPdS_iii(
	.param .u64 .ptr .align 1 _Z23extract_hh_tau_c_kernelPdS_iii_param_0,
	.param .u64 .ptr .align 1 _Z23extract_hh_tau_c_kernelPdS_iii_param_1,
	.param .u32 _Z23extract_hh_tau_c_kernelPdS_iii_param_2,
	.param .u32 _Z23extract_hh_tau_c_kernelPdS_iii_param_3,
	.param .u32 _Z23extract_hh_tau_c_kernelPdS_iii_param_4
)
{
	.reg .pred 	%p<3>;
	.reg .b32 	%r<9>;
	.reg .b64 	%rd<11>;
	.reg .b64 	%fd<2>;

	ld.param.u64 	%rd2, [_Z23extract_hh_tau_c_kernelPdS_iii_param_0];
	ld.param.u64 	%rd3, [_Z23extract_hh_tau_c_kernelPdS_iii_param_1];
	ld.param.u32 	%r2, [_Z23extract_hh_tau_c_kernelPdS_iii_param_2];
	ld.param.u32 	%r4, [_Z23extract_hh_tau_c_kernelPdS_iii_param_3];
	ld.param.u32 	%r3, [_Z23extract_hh_tau_c_kernelPdS_iii_param_4];
	mov.u32 	%r5, %ctaid.x;
	mov.u32 	%r6, %ntid.x;
	mov.u32 	%r7, %tid.x;
	mad.lo.s32 	%r1, %r5, %r6, %r7;
	setp.ge.s32 	%p1, %r1, %r4;
	@%p1 bra 	$L__BB12_4;
	cvta.to.global.u64 	%rd4, %rd2;
	cvta.to.global.u64 	%rd5, %rd3;
	mul.lo.s32 	%r8, %r2, %r1;
	mul.wide.s32 	%rd6, %r8, 8;
	add.s64 	%rd1, %rd4, %rd6;
	ld.global.f64 	%fd1, [%rd1];
	mul.wide.s32 	%rd7, %r1, 8;
	add.s64 	%rd8, %rd5, %rd7;
	st.global.f64 	[%rd8], %fd1;
	setp.ne.s32 	%p2, %r3, 0;
	@%p2 bra 	$L__BB12_3;
	mov.b64 	%rd10, 4607182418800017408;
	st.global.u64 	[%rd1], %rd10;
	bra.uni 	$L__BB12_4;
$L__BB12_3:
	mov.b64 	%rd9, 0;
	st.global.u64 	[%rd1], %rd9;
$L__BB12_4:
	ret;

}
	// .globl	_Z24compute_hh_dotp_c_kernelPdS_ii
.visible .entry _Z24compute_hh_dotp_c_kernelPdS_ii(
	.param .u64 .ptr .align 1 _Z24compute_hh_dotp_c_kernelPdS_ii_param_0,
	.param .u64 .ptr .align 1 _Z24compute_hh_dotp_c_kernelPdS_ii_param_1,
	.param .u32 _Z24compute_hh_dotp_c_kernelPdS_ii_param_2,
	.param .u32 _Z24compute_hh_dotp_c_kernelPdS_ii_param_3
)
{
	.reg .pred 	%p<6>;
	.reg .b32 	%r<10>;
	.reg .b64 	%rd<18>;
	.reg .b64 	%fd<26>;
	// demoted variable
	.shared .align 8 .b8 _ZZ24compute_hh_dotp_c_kernelPdS_iiE4hh_s[1024];
	ld.param.u64 	%rd1, [_Z24compute_hh_dotp_c_kernelPdS_ii_param_0];
	ld.param.u64 	%rd2, [_Z24compute_hh_dotp_c_kernelPdS_ii_param_1];
	ld.param.u32 	%r4, [_Z24compute_hh_dotp_c_kernelPdS_ii_param_2];
	mov.u32 	%r1, %ctaid.x;
	mov.u32 	%r2, %tid.x;
	setp.eq.s32 	%p1, %r2, 0;
	shl.b32 	%r5, %r2, 3;
	mov.u32 	%r6, _ZZ24compute_hh_dotp_c_kernelPdS_iiE4hh_s;
	add.s32 	%r3, %r6, %r5;
	@%p1 bra 	$L__BB13_2;
	cvta.to.global.u64 	%rd3, %rd1;
	cvt.u64.u32 	%rd4, %r2;
	mul.lo.s32 	%r7, %r4, %r1;
	cvt.s64.s32 	%rd5, %r7;
	add.s64 	%rd6, %rd5, %rd4;
	shl.b64 	%rd7, %rd6, 3;
	add.s64 	%rd8, %rd3, %rd7;
	ld.global.f64 	%fd3, [%rd8];
	add.s32 	%r8, %r2, -1;
	cvt.u64.u32 	%rd9, %r8;
	add.s32 	%r9, %r7, %r4;
	cvt.s64.s32 	%rd10, %r9;
	add.s64 	%rd11, %rd10, %rd9;
	shl.b64 	%rd12, %rd11, 3;
	add.s64 	%rd13, %rd3, %rd12;
	ld.global.f64 	%fd4, [%rd13];
	mul.f64 	%fd5, %fd3, %fd4;
	st.shared.f64 	[%r3], %fd5;
	bra.uni 	$L__BB13_3;
$L__BB13_2:
	mov.b64 	%rd14, 0;
	st.shared.u64 	[_ZZ24compute_hh_dotp_c_kernelPdS_iiE4hh_s], %rd14;
$L__BB13_3:
	bar.sync 	0;
	setp.gt.u32 	%p2, %r2, 31;
	@%p2 bra 	$L__BB13_8;
	ld.shared.f64 	%fd6, [%r3];
	ld.shared.f64 	%fd7, [%r3+256];
	add.f64 	%fd8, %fd6, %fd7;
	ld.shared.f64 	%fd9, [%r3+512];
	add.f64 	%fd10, %fd8, %fd9;
	ld.shared.f64 	%fd11, [%r3+768];
	add.f64 	%fd1, %fd10, %fd11;
	st.shared.f64 	[%r3], %fd1;
	setp.gt.u32 	%p3, %r2, 7;
	@%p3 bra 	$L__BB13_8;
	ld.shared.f64 	%fd12, [%r3+64];
	add.f64 	%fd13, %fd1, %fd12;
	ld.shared.f64 	%fd14, [%r3+128];
	add.f64 	%fd15, %fd13, %fd14;
	ld.shared.f64 	%fd16, [%r3+192];
	add.f64 	%fd2, %fd15, %fd16;
	st.shared.f64 	[%r3], %fd2;
	setp.gt.u32 	%p4, %r2, 3;
	@%p4 bra 	$L__BB13_8;
	setp.ne.s32 	%p5, %r2, 0;
	ld.shared.f64 	%fd17, [%r3+32];
	add.f64 	%fd18, %fd2, %fd17;
	st.shared.f64 	[%r3], %fd18;
	@%p5 bra 	$L__BB13_8;
	ld.shared.f64 	%fd19, [_ZZ24compute_hh_dotp_c_kernelPdS_iiE4hh_s];
	ld.shared.f64 	%fd20, [_ZZ24compute_hh_dotp_c_kernelPdS_iiE4hh_s+8];
	add.f64 	%fd21, %fd19, %fd20;
	ld.shared.f64 	%fd22, [_ZZ24compute_hh_dotp_c_kernelPdS_iiE4hh_s+16];
	add.f64 	%fd23, %fd21, %fd22;
	ld.shared.f64 	%fd24, [_ZZ24compute_hh_dotp_c_kernelPdS_iiE4hh_s+24];
	add.f64 	%fd25, %fd23, %fd24;
	st.shared.f64 	[_ZZ24compute_hh_dotp_c_kernelPdS_iiE4hh_s], %fd25;
	cvta.to.global.u64 	%rd15, %rd2;
	mul.wide.u32 	%rd16, %r1, 8;
	add.s64 	%rd17, %rd15, %rd16;
	st.global.f64 	[%rd17], %fd25;
$L__BB13_8:
	ret;

}


// ===== COMPILED SASS (sm_100) =====

	.target	sm_100

	.elftype	@"ET_EXEC"


//--------------------- .note.nv.tkinfo           --------------------------
	.section	.note.nv.tkinfo,"",@"SHT_NOTE"
	.sectionflags	@"SHF_NOTE_NV_TKINFO"
	.tkinfo
        /*0018*/ 	.word	0x00000002
        /*0030*/ 	.string	""
        /*0030*/ 	.string	"ptxas"
        /*0030*/ 	.string	"Cuda compilation tools, release 13.0, V13.0.88"
        /*0030*/ 	.string	"Build cuda_13.0.r13.0/compiler.36424714_0"
        /*0030*/ 	.string	"-arch sm_100 -m 64 "



//--------------------- .note.nv.cuinfo           --------------------------
	.section	.note.nv.cuinfo,"",@"SHT_NOTE"
	.sectionflags	@"SHF_NOTE_NV_CUINFO"
        /*0018*/ 	.short	0x0002
        /*001a*/ 	.short	0x0064
        /*001c*/ 	.short	0x0082
	.zero		2


//--------------------- .nv.info                  --------------------------
	.section	.nv.info,"",@"SHT_CUDA_INFO"
	.align	4


	//----- nvinfo : EIATTR_REGCOUNT
	.align		4
        /*0000*/ 	.byte	0x04, 0x2f
        /*0002*/ 	.short	(.L_1 - .L_0)
	.align		4
.L_0:
        /*0004*/ 	.word	index@(_Z24my_pack_c_kernel_complexiiiiiiP7double2S0_)
        /*0008*/ 	.word	0x0000000e


	//----- nvinfo : EIATTR_FRAME_SIZE
	.align		4
.L_1:
        /*000c*/ 	.byte	0x04, 0x11
        /*000e*/ 	.short	(.L_3 - .L_2)
	.align		4
.L_2:
        /*0010*/ 	.word	index@(_Z24my_pack_c_kernel_complexiiiiiiP7double2S0_)
        /*0014*/ 	.word	0x00000000


	//----- nvinfo : EIATTR_REGCOUNT
	.align		4
.L_3:
        /*0018*/ 	.byte	0x04, 0x2f
        /*001a*/ 	.short	(.L_5 - .L_4)
	.align		4
.L_4:
        /*001c*/ 	.word	index@(_Z26my_unpack_c_kernel_complexiiiiiiP7double2S0_)
        /*0020*/ 	.word	0x0000000e


	//----- nvinfo : EIATTR_FRAME_SIZE
	.align		4
.L_5:
        /*0024*/ 	.byte	0x04, 0x11
        /*0026*/ 	.short	(.L_7 - .L_6)
	.align		4
.L_6:
        /*0028*/ 	.word	index@(_Z26my_unpack_c_kernel_complexiiiiiiP7double2S0_)
        /*002c*/ 	.word	0x00000000


	//----- nvinfo : EIATTR_REGCOUNT
	.align		4
.L_7:
        /*0030*/ 	.byte	0x04, 0x2f
        /*0032*/ 	.short	(.L_9 - .L_8)
	.align		4
.L_8:
        /*0034*/ 	.word	index@(_Z31extract_hh_tau_c_kernel_complexP7double2S0_iii)
        /*0038*/ 	.word	0x00000012


	//----- nvinfo : EIATTR_FRAME_SIZE
	.align		4
.L_9:
        /*003c*/ 	.byte	0x04, 0x11
        /*003e*/ 	.short	(.L_11 - .L_10)
	.align		4
.L_10:
        /*0040*/ 	.word	index@(_Z31extract_hh_tau_c_kernel_complexP7double2S0_iii)
        /*0044*/ 	.word	0x00000000


	//----- nvinfo : EIATTR_REGCOUNT
	.align		4
.L_11:
        /*0048*/ 	.byte	0x04, 0x2f
        /*004a*/ 	.short	(.L_13 - .L_12)
	.align		4
.L_12:
        /*004c*/ 	.word	index@(_Z32compute_hh_dotp_c_kernel_complexP7double2S0_ii)
        /*0050*/ 	.word	0x00000018


	//----- nvinfo : EIATTR_FRAME_SIZE
	.align		4
.L_13:
        /*0054*/ 	.byte	0x04, 0x11
        /*0056*/ 	.short	(.L_15 - .L_14)
	.align		4
.L_14:
        /*0058*/ 	.word	index@(_Z32compute_hh_dotp_c_kernel_complexP7double2S0_ii)
        /*005c*/ 	.word	0x00000000


	//----- nvinfo : EIATTR_REGCOUNT
	.align		4
.L_15:
        /*0060*/ 	.byte	0x04, 0x2f
        /*0062*/ 	.short	(.L_17 - .L_16)
	.align		4
.L_16:
        /*0064*/ 	.word	index@(_Z16my_pack_c_kerneliiiiiiPdS_)
        /*0068*/ 	.word	0x00000008


	//----- nvinfo : EIATTR_FRAME_SIZE
	.align		4
.L_17:
        /*006c*/ 	.byte	0x04, 0x11
        /*006e*/ 	.short	(.L_19 - .L_18)
	.align		4
.L_18:
        /*0070*/ 	.word	index@(_Z16my_pack_c_kerneliiiiiiPdS_)
        /*0074*/ 	.word	0x00000000


	//----- nvinfo : EIATTR_REGCOUNT
	.align		4
.L_19:
        /*0078*/ 	.byte	0x04, 0x2f
        /*007a*/ 	.short	(.L_21 - .L_20)
	.align		4
.L_20:
        /*007c*/ 	.word	index@(_Z18my_unpack_c_kerneliiiiiiPdS_)
        /*0080*/ 	.word	0x0000000c


	//----- nvinfo : EIATTR_FRAME_SIZE
	.align		4
.L_21:
        /*0084*/ 	.byte	0x04, 0x11
        /*0086*/ 	.short	(.L_23 - .L_22)
	.align		4
.L_22:
        /*0088*/ 	.word	index@(_Z18my_unpack_c_kerneliiiiiiPdS_)
        /*008c*/ 	.word	0x00000000


	//----- nvinfo : EIATTR_REGCOUNT
	.align		4
.L_23:
        /*0090*/ 	.byte	0x04, 0x2f
        /*0092*/ 	.short	(.L_25 - .L_24)
	.align		4
.L_24:
        /*0094*/ 	.word	index@(_Z21compute_kernel_reduceP7double2iiiS0_)
        /*0098*/ 	.word	0x00000018


	//----- nvinfo : EIATTR_FRAME_SIZE
	.align		4
.L_25:
        /*009c*/ 	.byte	0x04, 0x11
        /*009e*/ 	.short	(.L_27 - .L_26)
	.align		4
.L_26:
        /*00a0*/ 	.word	index@(_Z21compute_kernel_reduceP7double2iiiS0_)
        /*00a4*/ 	.word	0x00000000


	//----- nvinfo : EIATTR_REGCOUNT
	.align		4
.L_27:
        /*00a8*/ 	.byte	0x04, 0x2f
        /*00aa*/ 	.short	(.L_29 - .L_28)
	.align		4
.L_28:
        /*00ac*/ 	.word	index@(_Z23compute_kernel_reduce_1P7double2iiS0_)
        /*00b0*/ 	.word	0x00000020


	//----- nvinfo : EIATTR_FRAME_SIZE
	.align		4
.L_29:
        /*00b4*/ 	.byte	0x04, 0x11
        /*00b6*/ 	.short	(.L_31 - .L_30)
	.align		4
.L_30:
        /*00b8*/ 	.word	index@(_Z23compute_kernel_reduce_1P7double2iiS0_)
        /*00bc*/ 	.word	0x00000000


	//----- nvinfo : EIATTR_REGCOUNT
	.align		4
.L_31:
        /*00c0*/ 	.byte	0x04, 0x2f
        /*00c2*/ 	.short	(.L_33 - .L_32)
	.align		4
.L_32:
        /*00c4*/ 	.word	index@(_Z20dot_product_c_kernelP7double2S0_S_S0_S0_S0_i)
        /*00c8*/ 	.word	0x0000001f


	//----- nvinfo : EIATTR_FRAME_SIZE
	.align		4
.L_33:
        /*00cc*/ 	.byte	0x04, 0x11
        /*00ce*/ 	.short	(.L_35 - .L_34)
	.align		4
.L_34:
        /*00d0*/ 	.word	index@(_Z20dot_product_c_kernelP7double2S0_S_S0_S0_S0_i)
        /*00d4*/ 	.word	0x00000000


	//----- nvinfo : EIATTR_REGCOUNT
	.align		4
.L_35:
        /*00d8*/ 	.byte	0x04, 0x2f
        /*00da*/ 	.short	(.L_37 - .L_36)
	.align		4
.L_36:
        /*00dc*/ 	.word	index@(_Z22dot_product_c_kernel_1P7double2S0_S0_S0_S0_S0_iii)
        /*00e0*/ 	.word	0x00000020


	//----- nvinfo : EIATTR_FRAME_SIZE
	.align		4
.L_37:
        /*00e4*/ 	.byte	0x04, 0x11
        /*00e6*/ 	.short	(.L_39 - .L_38)
	.align		4
.L_38:
        /*00e8*/ 	.word	index@(_Z22dot_product_c_kernel_1P7double2S0_S0_S0_S0_S0_iii)
        /*00ec*/ 	.word	0x00000000


	//----- nvinfo : EIATTR_REGCOUNT
	.align		4
.L_39:
        /*00f0*/ 	.byte	0x04, 0x2f
        /*00f2*/ 	.short	(.L_41 - .L_40)
	.align		4
.L_40:
        /*00f4*/ 	.word	index@(_Z26double_hh_transform_kernelP7double2S0_S0_ii)
        /*00f8*/ 	.word	0x00000014


	//----- nvinfo : EIATTR_FRAME_SIZE
	.align		4
.L_41:
        /*00fc*/ 	.byte	0x04, 0x11
        /*00fe*/ 	.short	(.L_43 - .L_42)
	.align		4
.L_42:
        /*0100*/ 	.word	index@(_Z26double_hh_transform_kernelP7double2S0_S0_ii)
        /*0104*/ 	.word	0x00000000


	//----- nvinfo : EIATTR_REGCOUNT
	.align		4
.L_43:
        /*0108*/ 	.byte	0x04, 0x2f
        /*010a*/ 	.short	(.L_45 - .L_44)
	.align		4
.L_44:
        /*010c*/ 	.word	index@(_Z28double_hh_transform_kernel_2P7double2S0_S0_iii)
        /*0110*/ 	.word	0x0000001c


	//----- nvinfo : EIATTR_FRAME_SIZE
	.align		4
.L_45:
        /*0114*/ 	.byte	0x04, 0x11
        /*0116*/ 	.short	(.L_47 - .L_46)
	.align		4
.L_46:
        /*0118*/ 	.word	index@(_Z28double_hh_transform_kernel_2P7double2S0_S0_iii)
        /*011c*/ 	.word	0x00000000


	//----- nvinfo : EIATTR_REGCOUNT
	.align		4
.L_47:
        /*0120*/ 	.byte	0x04, 0x2f
        /*0122*/ 	.short	(.L_49 - .L_48)
	.align		4
.L_48:
        /*0124*/ 	.word	index@(_Z23extract_hh_tau_c_kernelPdS_iii)
        /*0128*/ 	.word	0x0000000c


	//----- nvinfo : EIATTR_FRAME_SIZE
	.align		4
.L_49:
        /*012c*/ 	.byte	0x04, 0x11
        /*012e*/ 	.short	(.L_51 - .L_50)
	.align		4
.L_50:
        /*0130*/ 	.word	index@(_Z23extract_hh_tau_c_kernelPdS_iii)
        /*0134*/ 	.word	0x00000000


	//----- nvinfo : EIATTR_REGCOUNT
	.align		4
.L_51:
        /*0138*/ 	.byte	0x04, 0x2f
        /*013a*/ 	.short	(.L_53 - .L_52)
	.align		4
.L_52:
        /*013c*/ 	.word	index@(_Z24compute_hh_dotp_c_kernelPdS_ii)
        /*0140*/ 	.word	0x00000010


	//----- nvinfo : EIATTR_FRAME_SIZE
	.align		4
.L_53:
        /*0144*/ 	.byte	0x04, 0x11
        /*0146*/ 	.short	(.L_55 - .L_54)
	.align		4
.L_54:
        /*0148*/ 	.word	index@(_Z24compute_hh_dotp_c_kernelPdS_ii)
        /*014c*/ 	.word	0x00000000


	//----- nvinfo : EIATTR_MIN_STACK_SIZE
	.align		4
.L_55:
        /*0150*/ 	.byte	0x04, 0x12
        /*0152*/ 	.short	(.L_57 - .L_56)
	.align		4
.L_56:
        /*0154*/ 	.word	index@(_Z24compute_hh_dotp_c_kernelPdS_ii)
        /*0158*/ 	.word	0x00000000


	//----- nvinfo : EIATTR_MIN_STACK_SIZE
	.align		4
.L_57:
        /*015c*/ 	.byte	0x04, 0x12
        /*015e*/ 	.short	(.L_59 - .L_58)
	.align		4
.L_58:
        /*0160*/ 	.word	index@(_Z23extract_hh_tau_c_kernelPdS_iii)
        /*0164*/ 	.word	0x00000000


	//----- nvinfo : EIATTR_MIN_STACK_SIZE
	.align		4
.L_59:
        /*0168*/ 	.byte	0x04, 0x12
        /*016a*/ 	.short	(.L_61 - .L_60)
	.align		4
.L_60:
        /*016c*/ 	.word	index@(_Z28double_hh_transform_kernel_2P7double2S0_S0_iii)
        /*0170*/ 	.word	0x00000000


	//----- nvinfo : EIATTR_MIN_STACK_SIZE
	.align		4
.L_61:
        /*0174*/ 	.byte	0x04, 0x12
        /*0176*/ 	.short	(.L_63 - .L_62)
	.align		4
.L_62:
        /*0178*/ 	.word	index@(_Z26double_hh_transform_kernelP7double2S0_S0_ii)
        /*017c*/ 	.word	0x00000000


	//----- nvinfo : EIATTR_MIN_STACK_SIZE
	.align		4
.L_63:
        /*0180*/ 	.byte	0x04, 0x12
        /*0182*/ 	.short	(.L_65 - .L_64)
	.align		4
.L_64:
        /*0184*/ 	.word	index@(_Z22dot_product_c_kernel_1P7double2S0_S0_S0_S0_S0_iii)
        /*0188*/ 	.word	0x00000000


	//----- nvinfo : EIATTR_MIN_STACK_SIZE
	.align		4
.L_65:
        /*018c*/ 	.byte	0x04, 0x12
        /*018e*/ 	.short	(.L_67 - .L_66)
	.align		4
.L_66:
        /*0190*/ 	.word	index@(_Z20dot_product_c_kernelP7double2S0_S_S0_S0_S0_i)
        /*0194*/ 	.word	0x00000000


	//----- nvinfo : EIATTR_MIN_STACK_SIZE
	.align		4
.L_67:
        /*0198*/ 	.byte	0x04, 0x12
        /*019a*/ 	.short	(.L_69 - .L_68)
	.align		4
.L_68:
        /*019c*/ 	.word	index@(_Z23compute_kernel_reduce_1P7double2iiS0_)
        /*01a0*/ 	.word	0x00000000


	//----- nvinfo : EIATTR_MIN_STACK_SIZE
	.align		4
.L_69:
        /*01a4*/ 	.byte	0x04, 0x12
        /*01a6*/ 	.short	(.L_71 - .L_70)
	.align		4
.L_70:
        /*01a8*/ 	.word	index@(_Z21compute_kernel_reduceP7double2iiiS0_)
        /*01ac*/ 	.word	0x00000000


	//----- nvinfo : EIATTR_MIN_STACK_SIZE
	.align		4
.L_71:
        /*01b0*/ 	.byte	0x04, 0x12
        /*01b2*/ 	.short	(.L_73 - .L_72)
	.align		4
.L_72:
        /*01b4*/ 	.word	index@(_Z18my_unpack_c_kerneliiiiiiPdS_)
        /*01b8*/ 	.word	0x00000000


	//----- nvinfo : EIATTR_MIN_STACK_SIZE
	.align		4
.L_73:
        /*01bc*/ 	.byte	0x04, 0x12
        /*01be*/ 	.short	(.L_75 - .L_74)
	.align		4
.L_74:
        /*01c0*/ 	.word	index@(_Z16my_pack_c_kerneliiiiiiPdS_)
        /*01c4*/ 	.word	0x00000000


	//----- nvinfo : EIATTR_MIN_STACK_SIZE
	.align		4
.L_75:
        /*01c8*/ 	.byte	0x04, 0x12
        /*01ca*/ 	.short	(.L_77 - .L_76)
	.align		4
.L_76:
        /*01cc*/ 	.word	index@(_Z32compute_hh_dotp_c_kernel_complexP7double2S0_ii)
        /*01d0*/ 	.word	0x00000000


	//----- nvinfo : EIATTR_MIN_STACK_SIZE
	.align		4
.L_77:
        /*01d4*/ 	.byte	0x04, 0x12
        /*01d6*/ 	.short	(.L_79 - .L_78)
	.align		4
.L_78:
        /*01d8*/ 	.word	index@(_Z31extract_hh_tau_c_kernel_complexP7double2S0_iii)
        /*01dc*/ 	.word	0x00000000


	//----- nvinfo : EIATTR_MIN_STACK_SIZE
	.align		4
.L_79:
        /*01e0*/ 	.byte	0x04, 0x12
        /*01e2*/ 	.short	(.L_81 - .L_80)
	.align		4
.L_80:
        /*01e4*/ 	.word	index@(_Z26my_unpack_c_kernel_complexiiiiiiP7double2S0_)
        /*01e8*/ 	.word	0x00000000


	//----- nvinfo : EIATTR_MIN_STACK_SIZE
	.align		4
.L_81:
        /*01ec*/ 	.byte	0x04, 0x12
        /*01ee*/ 	.short	(.L_83 - .L_82)
	.align		4
.L_82:
        /*01f0*/ 	.word	index@(_Z24my_pack_c_kernel_complexiiiiiiP7double2S0_)
        /*01f4*/ 	.word	0x00000000
.L_83:


//--------------------- .nv.compat                --------------------------
	.section	.nv.compat,"",@"SHT_CUDA_COMPAT_INFO"
	.align	4
        /*0000*/ 	.byte	0x02, 0x09, 0x00, 0x00, 0x02, 0x02, 0x01, 0x00, 0x02, 0x05, 0x05, 0x00, 0x03, 0x07, 0x01, 0x01
        /*0010*/ 	.byte	0x02, 0x03, 0x00, 0x00, 0x02, 0x06, 0x01, 0x00, 0x04, 0x0b, 0x08, 0x00, 0x01, 0x00, 0x00, 0x00
        /*0020*/ 	.byte	0x00, 0x00, 0x00, 0x00


//--------------------- .nv.info._Z24compute_hh_dotp_c_kernelPdS_ii --------------------------
	.section	.nv.info._Z24compute_hh_dotp_c_kernelPdS_ii,"",@"SHT_CUDA_INFO"
	.sectionflags	@""
	.align	4


	//----- nvinfo : EIATTR_CUDA_API_VERSION
	.align		4
        /*0000*/ 	.byte	0x04, 0x37
        /*0002*/ 	.short	(.L_85 - .L_84)
.L_84:
        /*0004*/ 	.word	0x00000082


	//----- nvinfo : EIATTR_KPARAM_INFO
	.align		4
.L_85:
        /*0008*/ 	.byte	0x04, 0x17
        /*000a*/ 	.short	(.L_87 - .L_86)
.L_86:
        /*000c*/ 	.word	0x00000000
        /*0010*/ 	.short	0x0003
        /*0012*/ 	.short	0x0014
        /*0014*/ 	.byte	0x00, 0xf0, 0x11, 0x00


	//----- nvinfo : EIATTR_KPARAM_INFO
	.align		4
.L_87:
        /*0018*/ 	.byte	0x04, 0x17
        /*001a*/ 	.short	(.L_89 - .L_88)
.L_88:
        /*001c*/ 	.word	0x00000000
        /*0020*/ 	.short	0x0002
        /*0022*/ 	.short	0x0010
        /*0024*/ 	.byte	0x00, 0xf0, 0x11, 0x00


	//----- nvinfo : EIATTR_KPARAM_INFO
	.align		4
.L_89:
        /*0028*/ 	.byte	0x04, 0x17
        /*002a*/ 	.short	(.L_91 - .L_90)
.L_90:
        /*002c*/ 	.word	0x00000000
        /*0030*/ 	.short	0x0001
        /*0032*/ 	.short	0x0008
        /*0034*/ 	.byte	0x00, 0xf5, 0x21, 0x00


	//----- nvinfo : EIATTR_KPARAM_INFO
	.align		4
.L_91:
        /*0038*/ 	.byte	0x04, 0x17
        /*003a*/ 	.short	(.L_93 - .L_92)
.L_92:
        /*003c*/ 	.word	0x00000000
        /*0040*/ 	.short	0x0000
        /*0042*/ 	.short	0x0000
        /*0044*/ 	.byte	0x00, 0xf5, 0x21, 0x00


	//----- nvinfo : EIATTR_SPARSE_MMA_MASK
	.align		4
.L_93:
        /*0048*/ 	.byte	0x03, 0x50
        /*004a*/ 	.short	0x0000


	//----- nvinfo : EIATTR_MAXREG_COUNT
	.align		4
        /*004c*/ 	.byte	0x03, 0x1b
        /*004e*/ 	.short	0x00ff


	//----- nvinfo : EIATTR_NUM_BARRIERS
	.align		4
        /*0050*/ 	.byte	0x02, 0x4c
        /*0052*/ 	.byte	0x01
	.zero		1


	//----- nvinfo : EIATTR_MERCURY_ISA_VERSION
	.align		4
        /*0054*/ 	.byte	0x03, 0x5f
        /*0056*/ 	.short	0x0101


	//----- nvinfo : EIATTR_VRC_CTA_INIT_COUNT
	.align		4
        /*0058*/ 	.byte	0x02, 0x4a
	.zero		1
	.zero		1


	//----- nvinfo : EIATTR_EXIT_INSTR_OFFSETS
	.align		4
        /*005c*/ 	.byte	0x04, 0x1c
        /*005e*/ 	.short	(.L_95 - .L_94)


	//   ....[0]....
.L_94:
        /*0060*/ 	.word	0x000001d0


	//   ....[1]....
        /*0064*/ 	.word	0x00000270


	//   ....[2]....
        /*0068*/ 	.word	0x00000300


	//   ....[3]....
        /*006c*/ 	.word	0x00000350


	//   ....[4]....
        /*0070*/ 	.word	0x000003f0


	//----- nvinfo : EIATTR_CBANK_PARAM_SIZE
	.align		4
.L_95:
        /*0074*/ 	.byte	0x03, 0x19
        /*0076*/ 	.short	0x0018


	//----- nvinfo : EIATTR_PARAM_CBANK
	.align		4
        /*0078*/ 	.byte	0x04, 0x0a
        /*007a*/ 	.short	(.L_97 - .L_96)
	.align		4
.L_96:
        /*007c*/ 	.word	index@(.nv.constant0._Z24compute_hh_dotp_c_kernelPdS_ii)
        /*0080*/ 	.short	0x0380
        /*0082*/ 	.short	0x0018


	//----- nvinfo : EIATTR_SW_WAR
	.align		4
.L_97:
        /*0084*/ 	.byte	0x04, 0x36
        /*0086*/ 	.short	(.L_99 - .L_98)
.L_98:
        /*0088*/ 	.word	0x00000008
.L_99:


//--------------------- .nv.info._Z23extract_hh_tau_c_kernelPdS_iii --------------------------
	.section	.nv.info._Z23extract_hh_tau_c_kernelPdS_iii,"",@"SHT_CUDA_INFO"
	.sectionflags	@""
	.align	4


	//----- nvinfo : EIATTR_CUDA_API_VERSION
	.align		4
        /*0000*/ 	.byte	0x04, 0x37
        /*0002*/ 	.short	(.L_101 - .L_100)
.L_100:
        /*0004*/ 	.word	0x00000082


	//----- nvinfo : EIATTR_KPARAM_INFO
	.align		4
.L_101:
        /*0008*/ 	.byte	0x04, 0x17
        /*000a*/ 	.short	(.L_103 - .L_102)
.L_102:
        /*000c*/ 	.word	0x00000000
        /*0010*/ 	.short	0x0004
        /*0012*/ 	.short	0x0018
        /*0014*/ 	.byte	0x00, 0xf0, 0x11, 0x00


	//----- nvinfo : EIATTR_KPARAM_INFO
	.align		4
.L_103:
        /*0018*/ 	.byte	0x04, 0x17
        /*001a*/ 	.short	(.L_105 - .L_104)
.L_104:
        /*001c*/ 	.word	0x00000000
        /*0020*/ 	.short	0x0003
        /*0022*/ 	.short	0x0014
        /*0024*/ 	.byte	0x00, 0xf0, 0x11, 0x00


	//----- nvinfo : EIATTR_KPARAM_INFO
	.align		4
.L_105:
        /*0028*/ 	.byte	0x04, 0x17
        /*002a*/ 	.short	(.L_107 - .L_106)
.L_106:
        /*002c*/ 	.word	0x00000000
        /*0030*/ 	.short	0x0002
        /*0032*/ 	.short	0x0010
        /*0034*/ 	.byte	0x00, 0xf0, 0x11, 0x00


	//----- nvinfo : EIATTR_KPARAM_INFO
	.align		4
.L_107:
        /*0038*/ 	.byte	0x04, 0x17
        /*003a*/ 	.short	(.L_109 - .L_108)
.L_108:
        /*003c*/ 	.word	0x00000000
        /*0040*/ 	.short	0x0001
        /*0042*/ 	.short	0x0008
        /*0044*/ 	.byte	0x00, 0xf5, 0x21, 0x00


	//----- nvinfo : EIATTR_KPARAM_INFO
	.align		4
.L_109:
        /*0048*/ 	.byte	0x04, 0x17
        /*004a*/ 	.short	(.L_111 - .L_110)
.L_110:
        /*004c*/ 	.word	0x00000000
        /*0050*/ 	.short	0x0000
        /*0052*/ 	.short	0x0000
        /*0054*/ 	.byte	0x00, 0xf5, 0x21, 0x00


	//----- nvinfo : EIATTR_SPARSE_MMA_MASK
	.align		4
.L_111:
        /*0058*/ 	.byte	0x03, 0x50
        /*005a*/ 	.short	0x0000


	//----- nvinfo : EIATTR_MAXREG_COUNT
	.align		4
        /*005c*/ 	.byte	0x03, 0x1b
        /*005e*/ 	.short	0x00ff


	//----- nvinfo : EIATTR_MERCURY_ISA_VERSION
	.align		4
        /*0060*/ 	.byte	0x03, 0x5f
        /*0062*/ 	.short	0x0101


	//----- nvinfo : EIATTR_VRC_CTA_INIT_COUNT
	.align		4
        /*0064*/ 	.byte	0x02, 0x4a
	.zero		1
	.zero		1


	//----- nvinfo : EIATTR_EXIT_INSTR_OFFSETS
	.align		4
        /*0068*/ 	.byte	0x04, 0x1c
        /*006a*/ 	.short	(.L_113 - .L_112)


	//   ....[0]....
.L_112:
        /*006c*/ 	.word	0x00000070


	//   ....[1]....
        /*0070*/ 	.word	0x00000160


	//   ....[2]....
        /*0074*/ 	.word	0x00000180


	//----- nvinfo : EIATTR_CBANK_PARAM_SIZE
	.align		4
.L_113:
        /*0078*/ 	.byte	0x03, 0x19
        /*007a*/ 	.short	0x001c


	//----- nvinfo : EIATTR_PARAM_CBANK
	.align		4
        /*007c*/ 	.byte	0x04, 0x0a
        /*007e*/ 	.short	(.L_115 - .L_114)
	.align		4
.L_114:
        /*0080*/ 	.word	index@(.nv.constant0._Z23extract_hh_tau_c_kernelPdS_iii)
        /*0084*/ 	.short	0x0380
        /*0086*/ 	.short	0x001c


	//----- nvinfo : EIATTR_SW_WAR
	.align		4
.L_115:
        /*0088*/ 	.byte	0x04, 0x36
        /*008a*/ 	.short	(.L_117 - .L_116)
.L_116:
        /*008c*/ 	.word	0x00000008
.L_117:


//--------------------- .nv.info._Z28double_hh_transform_kernel_2P7double2S0_S0_iii --------------------------
	.section	.nv.info._Z28double_hh_transform_kernel_2P7double2S0_S0_iii,"",@"SHT_CUDA_INFO"
	.sectionflags	@""
	.align	4


	//----- nvinfo : EIATTR_CUDA_API_VERSION
	.align		4
        /*0000*/ 	.byte	0x04, 0x37
        /*0002*/ 	.short	(.L_119 - .L_118)
.L_118:
        /*0004*/ 	.word	0x00000082


	//----- nvinfo : EIATTR_KPARAM_INFO
	.align		4
.L_119:
        /*0008*/ 	.byte	0x04, 0x17
        /*000a*/ 	.short	(.L_121 - .L_120)
.L_120:
        /*000c*/ 	.word	0x00000000
        /*0010*/ 	.short	0x0005
        /*0012*/ 	.short	0x0020
        /*0014*/ 	.byte	0x00, 0xf0, 0x11, 0x00


	//----- nvinfo : EIATTR_KPARAM_INFO
	.align		4
.L_121:
        /*0018*/ 	.byte	0x04, 0x17
        /*001a*/ 	.short	(.L_123 - .L_122)
.L_122:
        /*001c*/ 	.word	0x00000000
        /*0020*/ 	.short	0x0004
        /*0022*/ 	.short	0x001c
        /*0024*/ 	.byte	0x00, 0xf0, 0x11, 0x00


	//----- nvinfo : EIATTR_KPARAM_INFO
	.align		4
.L_123:
        /*0028*/ 	.byte	0x04, 0x17
        /*002a*/ 	.short	(.L_125 - .L_124)
.L_124:
        /*002c*/ 	.word	0x00000000
        /*0030*/ 	.short	0x0003
        /*0032*/ 	.short	0x0018
        /*0034*/ 	.byte	0x00, 0xf0, 0x11, 0x00


	//----- nvinfo : EIATTR_KPARAM_INFO
	.align		4
.L_125:
        /*0038*/ 	.byte	0x04, 0x17
        /*003a*/ 	.short	(.L_127 - .L_126)
.L_126:
        /*003c*/ 	.word	0x00000000
        /*0040*/ 	.short	0x0002
        /*0042*/ 	.short	0x0010
        /*0044*/ 	.byte	0x00, 0xf5, 0x21, 0x00


	//----- nvinfo : EIATTR_KPARAM_INFO
	.align		4
.L_127:
        /*0048*/ 	.byte	0x04, 0x17
        /*004a*/ 	.short	(.L_129 - .L_128)
.L_128:
        /*004c*/ 	.word	0x00000000
        /*0050*/ 	.short	0x0001
        /*0052*/ 	.short	0x0008
        /*0054*/ 	.byte	0x00, 0xf5, 0x21, 0x00


	//----- nvinfo : EIATTR_KPARAM_INFO
	.align		4
.L_129:
        /*0058*/ 	.byte	0x04, 0x17
        /*005a*/ 	.short	(.L_131 - .L_130)
.L_130:
        /*005c*/ 	.word	0x00000000
        /*0060*/ 	.short	0x0000
        /*0062*/ 	.short	0x0000
        /*0064*/ 	.byte	0x00, 0xf5, 0x21, 0x00


	//----- nvinfo : EIATTR_SPARSE_MMA_MASK
	.align		4
.L_131:
        /*0068*/ 	.byte	0x03, 0x50
        /*006a*/ 	.short	0x0000


	//----- nvinfo : EIATTR_MAXREG_COUNT
	.align		4
        /*006c*/ 	.byte	0x03, 0x1b
        /*006e*/ 	.short	0x00ff


	//----- nvinfo : EIATTR_NUM_BARRIERS
	.align		4
        /*0070*/ 	.byte	0x02, 0x4c
        /*0072*/ 	.byte	0x01
	.zero		1


	//----- nvinfo : EIATTR_MERCURY_ISA_VERSION
	.align		4
        /*0074*/ 	.byte	0x03, 0x5f
        /*0076*/ 	.short	0x0101


	//----- nvinfo : EIATTR_VRC_CTA_INIT_COUNT
	.align		4
        /*0078*/ 	.byte	0x02, 0x4a
	.zero		1
	.zero		1


	//----- nvinfo : EIATTR_EXIT_INSTR_OFFSETS
	.align		4
        /*007c*/ 	.byte	0x04, 0x1c
        /*007e*/ 	.short	(.L_133 - .L_132)


	//   ....[0]....
.L_132:
        /*0080*/ 	.word	0x00000280


	//----- nvinfo : EIATTR_CRS_STACK_SIZE
	.align		4
.L_133:
        /*0084*/ 	.byte	0x04, 0x1e
        /*0086*/ 	.short	(.L_135 - .L_134)
.L_134:
        /*0088*/ 	.word	0x00000000


	//----- nvinfo : EIATTR_CBANK_PARAM_SIZE
	.align		4
.L_135:
        /*008c*/ 	.byte	0x03, 0x19
        /*008e*/ 	.short	0x0024


	//----- nvinfo : EIATTR_PARAM_CBANK
	.align		4
        /*0090*/ 	.byte	0x04, 0x0a
        /*0092*/ 	.short	(.L_137 - .L_136)
	.align		4
.L_136:
        /*0094*/ 	.word	index@(.nv.constant0._Z28double_hh_transform_kernel_2P7double2S0_S0_iii)
        /*0098*/ 	.short	0x0380
        /*009a*/ 	.short	0x0024


	//----- nvinfo : EIATTR_SW_WAR
	.align		4
.L_137:
        /*009c*/ 	.byte	0x04, 0x36
        /*009e*/ 	.short	(.L_139 - .L_138)
.L_138:
        /*00a0*/ 	.word	0x00000008
.L_139:


//--------------------- .nv.info._Z26double_hh_transform_kernelP7double2S0_S0_ii --------------------------
	.section	.nv.info._Z26double_hh_transform_kernelP7double2S0_S0_ii,"",@"SHT_CUDA_INFO"
	.sectionflags	@""
	.align	4


	//----- nvinfo : EIATTR_CUDA_API_VERSION
	.align		4
        /*0000*/ 	.byte	0x04, 0x37
        /*0002*/ 	.short	(.L_141 - .L_140)
.L_140:
        /*0004*/ 	.word	0x00000082


	//----- nvinfo : EIATTR_KPARAM_INFO
	.align		4
.L_141:
        /*0008*/ 	.byte	0x04, 0x17
        /*000a*/ 	.short	(.L_143 - .L_142)
.L_142:
        /*000c*/ 	.word	0x00000000
        /*0010*/ 	.short	0x0004
        /*0012*/ 	.short	0x001c
        /*0014*/ 	.byte	0x00, 0xf0, 0x11, 0x00


	//----- nvinfo : EIATTR_KPARAM_INFO
	.align		4
.L_143:
        /*0018*/ 	.byte	0x04, 0x17
        /*001a*/ 	.short	(.L_145 - .L_144)
.L_144:
        /*001c*/ 	.word	0x00000000
        /*0020*/ 	.short	0x0003
        /*0022*/ 	.short	0x0018
        /*0024*/ 	.byte	0x00, 0xf0, 0x11, 0x00


	//----- nvinfo : EIATTR_KPARAM_INFO
	.align		4
.L_145:
        /*0028*/ 	.byte	0x04, 0x17
        /*002a*/ 	.short	(.L_147 - .L_146)
.L_146:
        /*002c*/ 	.word	0x00000000
        /*0030*/ 	.short	0x0002
        /*0032*/ 	.short	0x0010
        /*0034*/ 	.byte	0x00, 0xf5, 0x21, 0x00


	//----- nvinfo : EIATTR_KPARAM_INFO
	.align		4
.L_147:
        /*0038*/ 	.byte	0x04, 0x17
        /*003a*/ 	.short	(.L_149 - .L_148)
.L_148:
        /*003c*/ 	.word	0x00000000
        /*0040*/ 	.short	0x0001
        /*0042*/ 	.short	0x0008
        /*0044*/ 	.byte	0x00, 0xf5, 0x21, 0x00


	//----- nvinfo : EIATTR_KPARAM_INFO
	.align		4
.L_149:
        /*0048*/ 	.byte	0x04, 0x17
        /*004a*/ 	.short	(.L_151 - .L_150)
.L_150:
        /*004c*/ 	.word	0x00000000
        /*0050*/ 	.short	0x0000
        /*0052*/ 	.short	0x0000
        /*0054*/ 	.byte	0x00, 0xf5, 0x21, 0x00


	//----- nvinfo : EIATTR_SPARSE_MMA_MASK
	.align		4
.L_151:
        /*0058*/ 	.byte	0x03, 0x50
        /*005a*/ 	.short	0x0000


	//----- nvinfo : EIATTR_MAXREG_COUNT
	.align		4
        /*005c*/ 	.byte	0x03, 0x1b
        /*005e*/ 	.short	0x00ff


	//----- nvinfo : EIATTR_NUM_BARRIERS
	.align		4
        /*0060*/ 	.byte	0x02, 0x4c
        /*0062*/ 	.byte	0x01
	.zero		1


	//----- nvinfo : EIATTR_MERCURY_ISA_VERSION
	.align		4
        /*0064*/ 	.byte	0x03, 0x5f
        /*0066*/ 	.short	0x0101


	//----- nvinfo : EIATTR_VRC_CTA_INIT_COUNT
	.align		4
        /*0068*/ 	.byte	0x02, 0x4a
	.zero		1
	.zero		1


	//----- nvinfo : EIATTR_EXIT_INSTR_OFFSETS
	.align		4
        /*006c*/ 	.byte	0x04, 0x1c
        /*006e*/ 	.short	(.L_153 - .L_152)


	//   ....[0]....
.L_152:
        /*0070*/ 	.word	0x000001e0


	//----- nvinfo : EIATTR_CRS_STACK_SIZE
	.align		4
.L_153:
        /*0074*/ 	.byte	0x04, 0x1e
        /*0076*/ 	.short	(.L_155 - .L_154)
.L_154:
        /*0078*/ 	.word	0x00000000


	//----- nvinfo : EIATTR_CBANK_PARAM_SIZE
	.align		4
.L_155:
        /*007c*/ 	.byte	0x03, 0x19
        /*007e*/ 	.short	0x0020


	//----- nvinfo : EIATTR_PARAM_CBANK
	.align		4
        /*0080*/ 	.byte	0x04, 0x0a
        /*0082*/ 	.short	(.L_157 - .L_156)
	.align		4
.L_156:
        /*0084*/ 	.word	index@(.nv.constant0._Z26double_hh_transform_kernelP7double2S0_S0_ii)
        /*0088*/ 	.short	0x0380
        /*008a*/ 	.short	0x0020


	//----- nvinfo : EIATTR_SW_WAR
	.align		4
.L_157:
        /*008c*/ 	.byte	0x04, 0x36
        /*008e*/ 	.short	(.L_159 - .L_158)
.L_158:
        /*0090*/ 	.word	0x00000008
.L_159:


//--------------------- .nv.info._Z22dot_product_c_kernel_1P7double2S0_S0_S0_S0_S0_iii --------------------------
	.section	.nv.info._Z22dot_product_c_kernel_1P7double2S0_S0_S0_S0_S0_iii,"",@"SHT_CUDA_INFO"
	.sectionflags	@""
	.align	4


	//----- nvinfo : EIATTR_CUDA_API_VERSION
	.align		4
        /*0000*/ 	.byte	0x04, 0x37
        /*0002*/ 	.short	(.L_161 - .L_160)
.L_160:
        /*0004*/ 	.word	0x00000082


	//----- nvinfo : EIATTR_KPARAM_INFO
	.align		4
.L_161:
        /*0008*/ 	.byte	0x04, 0x17
        /*000a*/ 	.short	(.L_163 - .L_162)
.L_162:
        /*000c*/ 	.word	0x00000000
        /*0010*/ 	.short	0x0008
        /*0012*/ 	.short	0x0038
        /*0014*/ 	.byte	0x00, 0xf0, 0x11, 0x00


	//----- nvinfo : EIATTR_KPARAM_INFO
	.align		4
.L_163:
        /*0018*/ 	.byte	0x04, 0x17
        /*001a*/ 	.short	(.L_165 - .L_164)
.L_164:
        /*001c*/ 	.word	0x00000000
        /*0020*/ 	.short	0x0007
        /*0022*/ 	.short	0x0034
        /*0024*/ 	.byte	0x00, 0xf0, 0x11, 0x00


	//----- nvinfo : EIATTR_KPARAM_INFO
	.align		4
.L_165:
        /*0028*/ 	.byte	0x04, 0x17
        /*002a*/ 	.short	(.L_167 - .L_166)
.L_166:
        /*002c*/ 	.word	0x00000000
        /*0030*/ 	.short	0x0006
        /*0032*/ 	.short	0x0030
        /*0034*/ 	.byte	0x00, 0xf0, 0x11, 0x00


	//----- nvinfo : EIATTR_KPARAM_INFO
	.align		4
.L_167:
        /*0038*/ 	.byte	0x04, 0x17
        /*003a*/ 	.short	(.L_169 - .L_168)
.L_168:
        /*003c*/ 	.word	0x00000000
        /*0040*/ 	.short	0x0005
        /*0042*/ 	.short	0x0028
        /*0044*/ 	.byte	0x00, 0xf5, 0x21, 0x00


	//----- nvinfo : EIATTR_KPARAM_INFO
	.align		4
.L_169:
        /*0048*/ 	.byte	0x04, 0x17
        /*004a*/ 	.short	(.L_171 - .L_170)
.L_170:
        /*004c*/ 	.word	0x00000000
        /*0050*/ 	.short	0x0004
        /*0052*/ 	.short	0x0020
        /*0054*/ 	.byte	0x00, 0xf5, 0x21, 0x00


	//----- nvinfo : EIATTR_KPARAM_INFO
	.align		4
.L_171:
        /*0058*/ 	.byte	0x04, 0x17
        /*005a*/ 	.short	(.L_173 - .L_172)
.L_172:
        /*005c*/ 	.word	0x00000000
        /*0060*/ 	.short	0x0003
        /*0062*/ 	.short	0x0018
        /*0064*/ 	.byte	0x00, 0xf5, 0x21, 0x00


	//----- nvinfo : EIATTR_KPARAM_INFO
	.align		4
.L_173:
        /*0068*/ 	.byte	0x04, 0x17
        /*006a*/ 	.short	(.L_175 - .L_174)
.L_174:
        /*006c*/ 	.word	0x00000000
        /*0070*/ 	.short	0x0002
        /*0072*/ 	.short	0x0010
        /*0074*/ 	.byte	0x00, 0xf5, 0x21, 0x00


	//----- nvinfo : EIATTR_KPARAM_INFO
	.align		4
.L_175:
        /*0078*/ 	.byte	0x04, 0x17
        /*007a*/ 	.short	(.L_177 - .L_176)
.L_176:
        /*007c*/ 	.word	0x00000000
        /*0080*/ 	.short	0x0001
        /*0082*/ 	.short	0x0008
        /*0084*/ 	.byte	0x00, 0xf5, 0x21, 0x00


	//----- nvinfo : EIATTR_KPARAM_INFO
	.align		4
.L_177:
        /*0088*/ 	.byte	0x04, 0x17
        /*008a*/ 	.short	(.L_179 - .L_178)
.L_178:
        /*008c*/ 	.word	0x00000000
        /*0090*/ 	.short	0x0000
        /*0092*/ 	.short	0x0000
        /*0094*/ 	.byte	0x00, 0xf5, 0x21, 0x00


	//----- nvinfo : EIATTR_SPARSE_MMA_MASK
	.align		4
.L_179:
        /*0098*/ 	.byte	0x03, 0x50
        /*009a*/ 	.short	0x0000


	//----- nvinfo : EIATTR_MAXREG_COUNT
	.align		4
        /*009c*/ 	.byte	0x03, 0x1b
        /*009e*/ 	.short	0x00ff


	//----- nvinfo : EIATTR_NUM_BARRIERS
	.align		4
        /*00a0*/ 	.byte	0x02, 0x4c
        /*00a2*/ 	.byte	0x01
	.zero		1


	//----- nvinfo : EIATTR_MERCURY_ISA_VERSION
	.align		4
        /*00a4*/ 	.byte	0x03, 0x5f
        /*00a6*/ 	.short	0x0101


	//----- nvinfo : EIATTR_VRC_CTA_INIT_COUNT
	.align		4
        /*00a8*/ 	.byte	0x02, 0x4a
	.zero		1
	.zero		1


	//----- nvinfo : EIATTR_EXIT_INSTR_OFFSETS
	.align		4
        /*00ac*/ 	.byte	0x04, 0x1c
        /*00ae*/ 	.short	(.L_181 - .L_180)


	//   ....[0]....
.L_180:
        /*00b0*/ 	.word	0x00000d20


	//----- nvinfo : EIATTR_CRS_STACK_SIZE
	.align		4
.L_181:
        /*00b4*/ 	.byte	0x04, 0x1e
        /*00b6*/ 	.short	(.L_183 - .L_182)
.L_182:
        /*00b8*/ 	.word	0x00000000


	//----- nvinfo : EIATTR_CBANK_PARAM_SIZE
	.align		4
.L_183:
        /*00bc*/ 	.byte	0x03, 0x19
        /*00be*/ 	.short	0x003c


	//----- nvinfo : EIATTR_PARAM_CBANK
	.align		4
        /*00c0*/ 	.byte	0x04, 0x0a
        /*00c2*/ 	.short	(.L_185 - .L_184)
	.align		4
.L_184:
        /*00c4*/ 	.word	index@(.nv.constant0._Z22dot_product_c_kernel_1P7double2S0_S0_S0_S0_S0_iii)
        /*00c8*/ 	.short	0x0380
        /*00ca*/ 	.short	0x003c


	//----- nvinfo : EIATTR_SW_WAR
	.align		4
.L_185:
        /*00cc*/ 	.byte	0x04, 0x36
        /*00ce*/ 	.short	(.L_187 - .L_186)
.L_186:
        /*00d0*/ 	.word	0x00000008
.L_187:


//--------------------- .nv.info._Z20dot_product_c_kernelP7double2S0_S_S0_S0_S0_i --------------------------
	.section	.nv.info._Z20dot_product_c_kernelP7double2S0_S_S0_S0_S0_i,"",@"SHT_CUDA_INFO"
	.sectionflags	@""
	.align	4


	//----- nvinfo : EIATTR_CUDA_API_VERSION
	.align		4
        /*0000*/ 	.byte	0x04, 0x37
        /*0002*/ 	.short	(.L_189 - .L_188)
.L_188:
        /*0004*/ 	.word	0x00000082


	//----- nvinfo : EIATTR_KPARAM_INFO
	.align		4
.L_189:
        /*0008*/ 	.byte	0x04, 0x17
        /*000a*/ 	.short	(.L_191 - .L_190)
.L_190:
        /*000c*/ 	.word	0x00000000
        /*0010*/ 	.short	0x0006
        /*0012*/ 	.short	0x0038
        /*0014*/ 	.byte	0x00, 0xf0, 0x11, 0x00


	//----- nvinfo : EIATTR_KPARAM_INFO
	.align		4
.L_191:
        /*0018*/ 	.byte	0x04, 0x17
        /*001a*/ 	.short	(.L_193 - .L_192)
.L_192:
        /*001c*/ 	.word	0x00000000
        /*0020*/ 	.short	0x0005
        /*0022*/ 	.short	0x0030
        /*0024*/ 	.byte	0x00, 0xf5, 0x21, 0x00


	//----- nvinfo : EIATTR_KPARAM_INFO
	.align		4
.L_193:
        /*0028*/ 	.byte	0x04, 0x17
        /*002a*/ 	.short	(.L_195 - .L_194)
.L_194:
        /*002c*/ 	.word	0x00000000
        /*0030*/ 	.short	0x0004
        /*0032*/ 	.short	0x0028
        /*0034*/ 	.byte	0x00, 0xf5, 0x21, 0x00


	//----- nvinfo : EIATTR_KPARAM_INFO
	.align		4
.L_195:
        /*0038*/ 	.byte	0x04, 0x17
        /*003a*/ 	.short	(.L_197 - .L_196)
.L_196:
        /*003c*/ 	.word	0x00000000
        /*0040*/ 	.short	0x0003
        /*0042*/ 	.short	0x0020
        /*0044*/ 	.byte	0x00, 0xf5, 0x21, 0x00


	//----- nvinfo : EIATTR_KPARAM_INFO
	.align		4
.L_197:
        /*0048*/ 	.byte	0x04, 0x17
        /*004a*/ 	.short	(.L_199 - .L_198)
.L_198:
        /*004c*/ 	.word	0x00000000
        /*0050*/ 	.short	0x0002
        /*0052*/ 	.short	0x0010
        /*0054*/ 	.byte	0x00, 0xf0, 0x41, 0x00


	//----- nvinfo : EIATTR_KPARAM_INFO
	.align		4
.L_199:
        /*0058*/ 	.byte	0x04, 0x17
        /*005a*/ 	.short	(.L_201 - .L_200)
.L_200:
        /*005c*/ 	.word	0x00000000
        /*0060*/ 	.short	0x0001
        /*0062*/ 	.short	0x0008
        /*0064*/ 	.byte	0x00, 0xf5, 0x21, 0x00


	//----- nvinfo : EIATTR_KPARAM_INFO
	.align		4
.L_201:
        /*0068*/ 	.byte	0x04, 0x17
        /*006a*/ 	.short	(.L_203 - .L_202)
.L_202:
        /*006c*/ 	.word	0x00000000
        /*0070*/ 	.short	0x0000
        /*0072*/ 	.short	0x0000
        /*0074*/ 	.byte	0x00, 0xf5, 0x21, 0x00


	//----- nvinfo : EIATTR_SPARSE_MMA_MASK
	.align		4
.L_203:
        /*0078*/ 	.byte	0x03, 0x50
        /*007a*/ 	.short	0x0000


	//----- nvinfo : EIATTR_MAXREG_COUNT
	.align		4
        /*007c*/ 	.byte	0x03, 0x1b
        /*007e*/ 	.short	0x00ff


	//----- nvinfo : EIATTR_NUM_BARRIERS
	.align		4
        /*0080*/ 	.byte	0x02, 0x4c
        /*0082*/ 	.byte	0x01
	.zero		1


	//----- nvinfo : EIATTR_MERCURY_ISA_VERSION
	.align		4
        /*0084*/ 	.byte	0x03, 0x5f
        /*0086*/ 	.short	0x0101


	//----- nvinfo : EIATTR_VRC_CTA_INIT_COUNT
	.align		4
        /*0088*/ 	.byte	0x02, 0x4a
	.zero		1
	.zero		1


	//----- nvinfo : EIATTR_EXIT_INSTR_OFFSETS
	.align		4
        /*008c*/ 	.byte	0x04, 0x1c
        /*008e*/ 	.short	(.L_205 - .L_204)


	//   ....[0]....
.L_204:
        /*0090*/ 	.word	0x00000b00


	//----- nvinfo : EIATTR_CRS_STACK_SIZE
	.align		4
.L_205:
        /*0094*/ 	.byte	0x04, 0x1e
        /*0096*/ 	.short	(.L_207 - .L_206)
.L_206:
        /*0098*/ 	.word	0x00000000


	//----- nvinfo : EIATTR_CBANK_PARAM_SIZE
	.align		4
.L_207:
        /*009c*/ 	.byte	0x03, 0x19
        /*009e*/ 	.short	0x003c


	//----- nvinfo : EIATTR_PARAM_CBANK
	.align		4
        /*00a0*/ 	.byte	0x04, 0x0a
        /*00a2*/ 	.short	(.L_209 - .L_208)
	.align		4
.L_208:
        /*00a4*/ 	.word	index@(.nv.constant0._Z20dot_product_c_kernelP7double2S0_S_S0_S0_S0_i)
        /*00a8*/ 	.short	0x0380
        /*00aa*/ 	.short	0x003c


	//----- nvinfo : EIATTR_SW_WAR
	.align		4
.L_209:
        /*00ac*/ 	.byte	0x04, 0x36
        /*00ae*/ 	.short	(.L_211 - .L_210)
.L_210:
        /*00b0*/ 	.word	0x00000008
.L_211:


//--------------------- .nv.info._Z23compute_kernel_reduce_1P7double2iiS0_ --------------------------
	.section	.nv.info._Z23compute_kernel_reduce_1P7double2iiS0_,"",@"SHT_CUDA_INFO"
	.sectionflags	@""
	.align	4


	//----- nvinfo : EIATTR_CUDA_API_VERSION
	.align		4
        /*0000*/ 	.byte	0x04, 0x37
        /*0002*/ 	.short	(.L_213 - .L_212)
.L_212:
        /*0004*/ 	.word	0x00000082


	//----- nvinfo : EIATTR_KPARAM_INFO
	.align		4
.L_213:
        /*0008*/ 	.byte	0x04, 0x17
        /*000a*/ 	.short	(.L_215 - .L_214)
.L_214:
        /*000c*/ 	.word	0x00000000
        /*0010*/ 	.short	0x0003
        /*0012*/ 	.short	0x0010
        /*0014*/ 	.byte	0x00, 0xf5, 0x21, 0x00


	//----- nvinfo : EIATTR_KPARAM_INFO
	.align		4
.L_215:
        /*0018*/ 	.byte	0x04, 0x17
        /*001a*/ 	.short	(.L_217 - .L_216)
.L_216:
        /*001c*/ 	.word	0x00000000
        /*0020*/ 	.short	0x0002
        /*0022*/ 	.short	0x000c
        /*0024*/ 	.byte	0x00, 0xf0, 0x11, 0x00


	//----- nvinfo : EIATTR_KPARAM_INFO
	.align		4
.L_217:
        /*0028*/ 	.byte	0x04, 0x17
        /*002a*/ 	.short	(.L_219 - .L_218)
.L_218:
        /*002c*/ 	.word	0x00000000
        /*0030*/ 	.short	0x0001
        /*0032*/ 	.short	0x0008
        /*0034*/ 	.byte	0x00, 0xf0, 0x11, 0x00


	//----- nvinfo : EIATTR_KPARAM_INFO
	.align		4
.L_219:
        /*0038*/ 	.byte	0x04, 0x17
        /*003a*/ 	.short	(.L_221 - .L_220)
.L_220:
        /*003c*/ 	.word	0x00000000
        /*0040*/ 	.short	0x0000
        /*0042*/ 	.short	0x0000
        /*0044*/ 	.byte	0x00, 0xf5, 0x21, 0x00


	//----- nvinfo : EIATTR_SPARSE_MMA_MASK
	.align		4
.L_221:
        /*0048*/ 	.byte	0x03, 0x50
        /*004a*/ 	.short	0x0000


	//----- nvinfo : EIATTR_MAXREG_COUNT
	.align		4
        /*004c*/ 	.byte	0x03, 0x1b
        /*004e*/ 	.short	0x00ff


	//----- nvinfo : EIATTR_NUM_BARRIERS
	.align		4
        /*0050*/ 	.byte	0x02, 0x4c
        /*0052*/ 	.byte	0x01
	.zero		1


	//----- nvinfo : EIATTR_MERCURY_ISA_VERSION
	.align		4
        /*0054*/ 	.byte	0x03, 0x5f
        /*0056*/ 	.short	0x0101


	//----- nvinfo : EIATTR_VRC_CTA_INIT_COUNT
	.align		4
        /*0058*/ 	.byte	0x02, 0x4a
	.zero		1
	.zero		1


	//----- nvinfo : EIATTR_EXIT_INSTR_OFFSETS
	.align		4
        /*005c*/ 	.byte	0x04, 0x1c
        /*005e*/ 	.short	(.L_223 - .L_222)


	//   ....[0]....
.L_222:
        /*0060*/ 	.word	0x00000690


	//----- nvinfo : EIATTR_CRS_STACK_SIZE
	.align		4
.L_223:
        /*0064*/ 	.byte	0x04, 0x1e
        /*0066*/ 	.short	(.L_225 - .L_224)
.L_224:
        /*0068*/ 	.word	0x00000000


	//----- nvinfo : EIATTR_CBANK_PARAM_SIZE
	.align		4
.L_225:
        /*006c*/ 	.byte	0x03, 0x19
        /*006e*/ 	.short	0x0018


	//----- nvinfo : EIATTR_PARAM_CBANK
	.align		4
        /*0070*/ 	.byte	0x04, 0x0a
        /*0072*/ 	.short	(.L_227 - .L_226)
	.align		4
.L_226:
        /*0074*/ 	.word	index@(.nv.constant0._Z23compute_kernel_reduce_1P7double2iiS0_)
        /*0078*/ 	.short	0x0380
        /*007a*/ 	.short	0x0018


	//----- nvinfo : EIATTR_SW_WAR
	.align		4
.L_227:
        /*007c*/ 	.byte	0x04, 0x36
        /*007e*/ 	.short	(.L_229 - .L_228)
.L_228:
        /*0080*/ 	.word	0x00000008
.L_229:


//--------------------- .nv.info._Z21compute_kernel_reduceP7double2iiiS0_ --------------------------
	.section	.nv.info._Z21compute_kernel_reduceP7double2iiiS0_,"",@"SHT_CUDA_INFO"
	.sectionflags	@""
	.align	4


	//----- nvinfo : EIATTR_CUDA_API_VERSION
	.align		4
        /*0000*/ 	.byte	0x04, 0x37
        /*0002*/ 	.short	(.L_231 - .L_230)
.L_230:
        /*0004*/ 	.word	0x00000082


	//----- nvinfo : EIATTR_KPARAM_INFO
	.align		4
.L_231:
        /*0008*/ 	.byte	0x04, 0x17
        /*000a*/ 	.short	(.L_233 - .L_232)
.L_232:
        /*000c*/ 	.word	0x00000000
        /*0010*/ 	.short	0x0004
        /*0012*/ 	.short	0x0018
        /*0014*/ 	.byte	0x00, 0xf5, 0x21, 0x00


	//----- nvinfo : EIATTR_KPARAM_INFO
	.align		4
.L_233:
        /*0018*/ 	.byte	0x04, 0x17
        /*001a*/ 	.short	(.L_235 - .L_234)
.L_234:
        /*001c*/ 	.word	0x00000000
        /*0020*/ 	.short	0x0003
        /*0022*/ 	.short	0x0010
        /*0024*/ 	.byte	0x00, 0xf0, 0x11, 0x00


	//----- nvinfo : EIATTR_KPARAM_INFO
	.align		4
.L_235:
        /*0028*/ 	.byte	0x04, 0x17
        /*002a*/ 	.short	(.L_237 - .L_236)
.L_236:
        /*002c*/ 	.word	0x00000000
        /*0030*/ 	.short	0x0002
        /*0032*/ 	.short	0x000c
        /*0034*/ 	.byte	0x00, 0xf0, 0x11, 0x00


	//----- nvinfo : EIATTR_KPARAM_INFO
	.align		4
.L_237:
        /*0038*/ 	.byte	0x04, 0x17
        /*003a*/ 	.short	(.L_239 - .L_238)
.L_238:
        /*003c*/ 	.word	0x00000000
        /*0040*/ 	.short	0x0001
        /*0042*/ 	.short	0x0008
        /*0044*/ 	.byte	0x00, 0xf0, 0x11, 0x00


	//----- nvinfo : EIATTR_KPARAM_INFO
	.align		4
.L_239:
        /*0048*/ 	.byte	0x04, 0x17
        /*004a*/ 	.short	(.L_241 - .L_240)
.L_240:
        /*004c*/ 	.word	0x00000000
        /*0050*/ 	.short	0x0000
        /*0052*/ 	.short	0x0000
        /*0054*/ 	.byte	0x00, 0xf5, 0x21, 0x00


	//----- nvinfo : EIATTR_SPARSE_MMA_MASK
	.align		4
.L_241:
        /*0058*/ 	.byte	0x03, 0x50
        /*005a*/ 	.short	0x0000


	//----- nvinfo : EIATTR_MAXREG_COUNT
	.align		4
        /*005c*/ 	.byte	0x03, 0x1b
        /*005e*/ 	.short	0x00ff


	//----- nvinfo : EIATTR_NUM_BARRIERS
	.align		4
        /*0060*/ 	.byte	0x02, 0x4c
        /*0062*/ 	.byte	0x01
	.zero		1


	//----- nvinfo : EIATTR_MERCURY_ISA_VERSION
	.align		4
        /*0064*/ 	.byte	0x03, 0x5f
        /*0066*/ 	.short	0x0101


	//----- nvinfo : EIATTR_VRC_CTA_INIT_COUNT
	.align		4
        /*0068*/ 	.byte	0x02, 0x4a
	.zero		1
	.zero		1


	//----- nvinfo : EIATTR_EXIT_INSTR_OFFSETS
	.align		4
        /*006c*/ 	.byte	0x04, 0x1c
        /*006e*/ 	.short	(.L_243 - .L_242)


	//   ....[0]....
.L_242:
        /*0070*/ 	.word	0x00000b00


	//----- nvinfo : EIATTR_CRS_STACK_SIZE
	.align		4
.L_243:
        /*0074*/ 	.byte	0x04, 0x1e
        /*0076*/ 	.short	(.L_245 - .L_244)
.L_244:
        /*0078*/ 	.word	0x00000000


	//----- nvinfo : EIATTR_CBANK_PARAM_SIZE
	.align		4
.L_245:
        /*007c*/ 	.byte	0x03, 0x19
        /*007e*/ 	.short	0x0020


	//----- nvinfo : EIATTR_PARAM_CBANK
	.align		4
        /*0080*/ 	.byte	0x04, 0x0a
        /*0082*/ 	.short	(.L_247 - .L_246)
	.align		4
.L_246:
        /*0084*/ 	.word	index@(.nv.constant0._Z21compute_kernel_reduceP7double2iiiS0_)
        /*0088*/ 	.short	0x0380
        /*008a*/ 	.short	0x0020


	//----- nvinfo : EIATTR_SW_WAR
	.align		4
.L_247:
        /*008c*/ 	.byte	0x04, 0x36
        /*008e*/ 	.short	(.L_249 - .L_248)
.L_248:
        /*0090*/ 	.word	0x00000008
.L_249:


//--------------------- .nv.info._Z18my_unpack_c_kerneliiiiiiPdS_ --------------------------
	.section	.nv.info._Z18my_unpack_c_kerneliiiiiiPdS_,"",@"SHT_CUDA_INFO"
	.sectionflags	@""
	.align	4


	//----- nvinfo : EIATTR_CUDA_API_VERSION
	.align		4
        /*0000*/ 	.byte	0x04, 0x37
        /*0002*/ 	.short	(.L_251 - .L_250)
.L_250:
        /*0004*/ 	.word	0x00000082


	//----- nvinfo : EIATTR_KPARAM_INFO
	.align		4
.L_251:
        /*0008*/ 	.byte	0x04, 0x17
        /*000a*/ 	.short	(.L_253 - .L_252)
.L_252:
        /*000c*/ 	.word	0x00000000
        /*0010*/ 	.short	0x0007
        /*0012*/ 	.short	0x0020
        /*0014*/ 	.byte	0x00, 0xf5, 0x21, 0x00


	//----- nvinfo : EIATTR_KPARAM_INFO
	.align		4
.L_253:
        /*0018*/ 	.byte	0x04, 0x17
        /*001a*/ 	.short	(.L_255 - .L_254)
.L_254:
        /*001c*/ 	.word	0x00000000
        /*0020*/ 	.short	0x0006
        /*0022*/ 	.short	0x0018
        /*0024*/ 	.byte	0x00, 0xf5, 0x21, 0x00


	//----- nvinfo : EIATTR_KPARAM_INFO
	.align		4
.L_255:
        /*0028*/ 	.byte	0x04, 0x17
        /*002a*/ 	.short	(.L_257 - .L_256)
.L_256:
        /*002c*/ 	.word	0x00000000
        /*0030*/ 	.short	0x0005
        /*0032*/ 	.short	0x0014
        /*0034*/ 	.byte	0x00, 0xf0, 0x11, 0x00


	//----- nvinfo : EIATTR_KPARAM_INFO
	.align		4
.L_257:
        /*0038*/ 	.byte	0x04, 0x17
        /*003a*/ 	.short	(.L_259 - .L_258)
.L_258:
        /*003c*/ 	.word	0x00000000
        /*0040*/ 	.short	0x0004
        /*0042*/ 	.short	0x0010
        /*0044*/ 	.byte	0x00, 0xf0, 0x11, 0x00


	//----- nvinfo : EIATTR_KPARAM_INFO
	.align		4
.L_259:
        /*0048*/ 	.byte	0x04, 0x17
        /*004a*/ 	.short	(.L_261 - .L_260)
.L_260:
        /*004c*/ 	.word	0x00000000
        /*0050*/ 	.short	0x0003
        /*0052*/ 	.short	0x000c
        /*0054*/ 	.byte	0x00, 0xf0, 0x11, 0x00


	//----- nvinfo : EIATTR_KPARAM_INFO
	.align		4
.L_261:
        /*0058*/ 	.byte	0x04, 0x17
        /*005a*/ 	.short	(.L_263 - .L_262)
.L_262:
        /*005c*/ 	.word	0x00000000
        /*0060*/ 	.short	0x0002
        /*0062*/ 	.short	0x0008
        /*0064*/ 	.byte	0x00, 0xf0, 0x11, 0x00


	//----- nvinfo : EIATTR_KPARAM_INFO
	.align		4
.L_263:
        /*0068*/ 	.byte	0x04, 0x17
        /*006a*/ 	.short	(.L_265 - .L_264)
.L_264:
        /*006c*/ 	.word	0x00000000
        /*0070*/ 	.short	0x0001
        /*0072*/ 	.short	0x0004
        /*0074*/ 	.byte	0x00, 0xf0, 0x11, 0x00


	//----- nvinfo : EIATTR_KPARAM_INFO
	.align		4
.L_265:
        /*0078*/ 	.byte	0x04, 0x17
        /*007a*/ 	.short	(.L_267 - .L_266)
.L_266:
        /*007c*/ 	.word	0x00000000
        /*0080*/ 	.short	0x0000
        /*0082*/ 	.short	0x0000
        /*0084*/ 	.byte	0x00, 0xf0, 0x11, 0x00


	//----- nvinfo : EIATTR_SPARSE_MMA_MASK
	.align		4
.L_267:
        /*0088*/ 	.byte	0x03, 0x50
        /*008a*/ 	.short	0x0000


	//----- nvinfo : EIATTR_MAXREG_COUNT
	.align		4
        /*008c*/ 	.byte	0x03, 0x1b
        /*008e*/ 	.short	0x00ff


	//----- nvinfo : EIATTR_MERCURY_ISA_VERSION
	.align		4
        /*0090*/ 	.byte	0x03, 0x5f
        /*0092*/ 	.short	0x0101


	//----- nvinfo : EIATTR_VRC_CTA_INIT_COUNT
	.align		4
        /*0094*/ 	.byte	0x02, 0x4a
	.zero		1
	.zero		1


	//----- nvinfo : EIATTR_EXIT_INSTR_OFFSETS
	.align		4
        /*0098*/ 	.byte	0x04, 0x1c
        /*009a*/ 	.short	(.L_269 - .L_268)


	//   ....[0]....
.L_268:
        /*009c*/ 	.word	0x00000080


	//   ....[1]....
        /*00a0*/ 	.word	0x000001b0


	//----- nvinfo : EIATTR_CBANK_PARAM_SIZE
	.align		4
.L_269:
        /*00a4*/ 	.byte	0x03, 0x19
        /*00a6*/ 	.short	0x0028


	//----- nvinfo : EIATTR_PARAM_CBANK
	.align		4
        /*00a8*/ 	.byte	0x04, 0x0a
        /*00aa*/ 	.short	(.L_271 - .L_270)
	.align		4
.L_270:
        /*00ac*/ 	.word	index@(.nv.constant0._Z18my_unpack_c_kerneliiiiiiPdS_)
        /*00b0*/ 	.short	0x0380
        /*00b2*/ 	.short	0x0028


	//----- nvinfo : EIATTR_SW_WAR
	.align		4
.L_271:
        /*00b4*/ 	.byte	0x04, 0x36
        /*00b6*/ 	.short	(.L_273 - .L_272)
.L_272:
        /*00b8*/ 	.word	0x00000008
.L_273:


//--------------------- .nv.info._Z16my_pack_c_kerneliiiiiiPdS_ --------------------------
	.section	.nv.info._Z16my_pack_c_kerneliiiiiiPdS_,"",@"SHT_CUDA_INFO"
	.sectionflags	@""
	.align	4


	//----- nvinfo : EIATTR_CUDA_API_VERSION
	.align		4
        /*0000*/ 	.byte	0x04, 0x37
        /*0002*/ 	.short	(.L_275 - .L_274)
.L_274:
        /*0004*/ 	.word	0x00000082


	//----- nvinfo : EIATTR_KPARAM_INFO
	.align		4
.L_275:
        /*0008*/ 	.byte	0x04, 0x17
        /*000a*/ 	.short	(.L_277 - .L_276)
.L_276:
        /*000c*/ 	.word	0x00000000
        /*0010*/ 	.short	0x0007
        /*0012*/ 	.short	0x0020
        /*0014*/ 	.byte	0x00, 0xf5, 0x21, 0x00


	//----- nvinfo : EIATTR_KPARAM_INFO
	.align		4
.L_277:
        /*0018*/ 	.byte	0x04, 0x17
        /*001a*/ 	.short	(.L_279 - .L_278)
.L_278:
        /*001c*/ 	.word	0x00000000
        /*0020*/ 	.short	0x0006
        /*0022*/ 	.short	0x0018
        /*0024*/ 	.byte	0x00, 0xf5, 0x21, 0x00


	//----- nvinfo : EIATTR_KPARAM_INFO
	.align		4
.L_279:
        /*0028*/ 	.byte	0x04, 0x17
        /*002a*/ 	.short	(.L_281 - .L_280)
.L_280:
        /*002c*/ 	.word	0x00000000
        /*0030*/ 	.short	0x0005
        /*0032*/ 	.short	0x0014
        /*0034*/ 	.byte	0x00, 0xf0, 0x11, 0x00


	//----- nvinfo : EIATTR_KPARAM_INFO
	.align		4
.L_281:
        /*0038*/ 	.byte	0x04, 0x17
        /*003a*/ 	.short	(.L_283 - .L_282)
.L_282:
        /*003c*/ 	.word	0x00000000
        /*0040*/ 	.short	0x0004
        /*0042*/ 	.short	0x0010
        /*0044*/ 	.byte	0x00, 0xf0, 0x11, 0x00


	//----- nvinfo : EIATTR_KPARAM_INFO
	.align		4
.L_283:
        /*0048*/ 	.byte	0x04, 0x17
        /*004a*/ 	.short	(.L_285 - .L_284)
.L_284:
        /*004c*/ 	.word	0x00000000
        /*0050*/ 	.short	0x0003
        /*0052*/ 	.short	0x000c
        /*0054*/ 	.byte	0x00, 0xf0, 0x11, 0x00


	//----- nvinfo : EIATTR_KPARAM_INFO
	.align		4
.L_285:
        /*0058*/ 	.byte	0x04, 0x17
        /*005a*/ 	.short	(.L_287 - .L_286)
.L_286:
        /*005c*/ 	.word	0x00000000
        /*0060*/ 	.short	0x0002
        /*0062*/ 	.short	0x0008
        /*0064*/ 	.byte	0x00, 0xf0, 0x11, 0x00


	//----- nvinfo : EIATTR_KPARAM_INFO
	.align		4
.L_287:
        /*0068*/ 	.byte	0x04, 0x17
        /*006a*/ 	.short	(.L_289 - .L_288)
.L_288:
        /*006c*/ 	.word	0x00000000
        /*0070*/ 	.short	0x0001
        /*0072*/ 	.short	0x0004
        /*0074*/ 	.byte	0x00, 0xf0, 0x11, 0x00


	//----- nvinfo : EIATTR_KPARAM_INFO
	.align		4
.L_289:
        /*0078*/ 	.byte	0x04, 0x17
        /*007a*/ 	.short	(.L_291 - .L_290)
.L_290:
        /*007c*/ 	.word	0x00000000
        /*0080*/ 	.short	0x0000
        /*0082*/ 	.short	0x0000
        /*0084*/ 	.byte	0x00, 0xf0, 0x11, 0x00


	//----- nvinfo : EIATTR_SPARSE_MMA_MASK
	.align		4
.L_291:
        /*0088*/ 	.byte	0x03, 0x50
        /*008a*/ 	.short	0x0000


	//----- nvinfo : EIATTR_MAXREG_COUNT
	.align		4
        /*008c*/ 	.byte	0x03, 0x1b
        /*008e*/ 	.short	0x00ff


	//----- nvinfo : EIATTR_MERCURY_ISA_VERSION
	.align		4
        /*0090*/ 	.byte	0x03, 0x5f
        /*0092*/ 	.short	0x0101


	//----- nvinfo : EIATTR_VRC_CTA_INIT_COUNT
	.align		4
        /*0094*/ 	.byte	0x02, 0x4a
	.zero		1
	.zero		1


	//----- nvinfo : EIATTR_EXIT_INSTR_OFFSETS
	.align		4
        /*0098*/ 	.byte	0x04, 0x1c
        /*009a*/ 	.short	(.L_293 - .L_292)


	//   ....[0]....
.L_292:
        /*009c*/ 	.word	0x00000080


	//   ....[1]....
        /*00a0*/ 	.word	0x000001f0


	//----- nvinfo : EIATTR_CBANK_PARAM_SIZE
	.align		4
.L_293:
        /*00a4*/ 	.byte	0x03, 0x19
        /*00a6*/ 	.short	0x0028


	//----- nvinfo : EIATTR_PARAM_CBANK
	.align		4
        /*00a8*/ 	.byte	0x04, 0x0a
        /*00aa*/ 	.short	(.L_295 - .L_294)
	.align		4
.L_294:
        /*00ac*/ 	.word	index@(.nv.constant0._Z16my_pack_c_kerneliiiiiiPdS_)
        /*00b0*/ 	.short	0x0380
        /*00b2*/ 	.short	0x0028


	//----- nvinfo : EIATTR_SW_WAR
	.align		4
.L_295:
        /*00b4*/ 	.byte	0x04, 0x36
        /*00b6*/ 	.short	(.L_297 - .L_296)
.L_296:
        /*00b8*/ 	.word	0x00000008
.L_297:


//--------------------- .nv.info._Z32compute_hh_dotp_c_kernel_complexP7double2S0_ii --------------------------
	.section	.nv.info._Z32compute_hh_dotp_c_kernel_complexP7double2S0_ii,"",@"SHT_CUDA_INFO"
	.sectionflags	@""
	.align	4


	//----- nvinfo : EIATTR_CUDA_API_VERSION
	.align		4
        /*0000*/ 	.byte	0x04, 0x37
        /*0002*/ 	.short	(.L_299 - .L_298)
.L_298:
        /*0004*/ 	.word	0x00000082


	//----- nvinfo : EIATTR_KPARAM_INFO
	.align		4
.L_299:
        /*0008*/ 	.byte	0x04, 0x17
        /*000a*/ 	.short	(.L_301 - .L_300)
.L_300:
        /*000c*/ 	.word	0x00000000
        /*0010*/ 	.short	0x0003
        /*0012*/ 	.short	0x0014
        /*0014*/ 	.byte	0x00, 0xf0, 0x11, 0x00


	//----- nvinfo : EIATTR_KPARAM_INFO
	.align		4
.L_301:
        /*0018*/ 	.byte	0x04, 0x17
        /*001a*/ 	.short	(.L_303 - .L_302)
.L_302:
        /*001c*/ 	.word	0x00000000
        /*0020*/ 	.short	0x0002
        /*0022*/ 	.short	0x0010
        /*0024*/ 	.byte	0x00, 0xf0, 0x11, 0x00


	//----- nvinfo : EIATTR_KPARAM_INFO
	.align		4
.L_303:
        /*0028*/ 	.byte	0x04, 0x17
        /*002a*/ 	.short	(.L_305 - .L_304)
.L_304:
        /*002c*/ 	.word	0x00000000
        /*0030*/ 	.short	0x0001
        /*0032*/ 	.short	0x0008
        /*0034*/ 	.byte	0x00, 0xf5, 0x21, 0x00


	//----- nvinfo : EIATTR_KPARAM_INFO
	.align		4
.L_305:
        /*0038*/ 	.byte	0x04, 0x17
        /*003a*/ 	.short	(.L_307 - .L_306)
.L_306:
        /*003c*/ 	.word	0x00000000
        /*0040*/ 	.short	0x0000
        /*0042*/ 	.short	0x0000
        /*0044*/ 	.byte	0x00, 0xf5, 0x21, 0x00


	//----- nvinfo : EIATTR_SPARSE_MMA_MASK
	.align		4
.L_307:
        /*0048*/ 	.byte	0x03, 0x50
        /*004a*/ 	.short	0x0000


	//----- nvinfo : EIATTR_MAXREG_COUNT
	.align		4
        /*004c*/ 	.byte	0x03, 0x1b
        /*004e*/ 	.short	0x00ff


	//----- nvinfo : EIATTR_NUM_BARRIERS
	.align		4
        /*0050*/ 	.byte	0x02, 0x4c
        /*0052*/ 	.byte	0x01
	.zero		1


	//----- nvinfo : EIATTR_MERCURY_ISA_VERSION
	.align		4
        /*0054*/ 	.byte	0x03, 0x5f
        /*0056*/ 	.short	0x0101


	//----- nvinfo : EIATTR_VRC_CTA_INIT_COUNT
	.align		4
        /*0058*/ 	.byte	0x02, 0x4a
	.zero		1
	.zero		1


	//----- nvinfo : EIATTR_EXIT_INSTR_OFFSETS
	.align		4
        /*005c*/ 	.byte	0x04, 0x1c
        /*005e*/ 	.short	(.L_309 - .L_308)


	//   ....[0]....
.L_308:
        /*0060*/ 	.word	0x000004c0


	//   ....[1]....
        /*0064*/ 	.word	0x00000510


	//----- nvinfo : EIATTR_CRS_STACK_SIZE
	.align		4
.L_309:
        /*0068*/ 	.byte	0x04, 0x1e
        /*006a*/ 	.short	(.L_311 - .L_310)
.L_310:
        /*006c*/ 	.word	0x00000000


	//----- nvinfo : EIATTR_CBANK_PARAM_SIZE
	.align		4
.L_311:
        /*0070*/ 	.byte	0x03, 0x19
        /*0072*/ 	.short	0x0018


	//----- nvinfo : EIATTR_PARAM_CBANK
	.align		4
        /*0074*/ 	.byte	0x04, 0x0a
        /*0076*/ 	.short	(.L_313 - .L_312)
	.align		4
.L_312:
        /*0078*/ 	.word	index@(.nv.constant0._Z32compute_hh_dotp_c_kernel_complexP7double2S0_ii)
        /*007c*/ 	.short	0x0380
        /*007e*/ 	.short	0x0018


	//----- nvinfo : EIATTR_SW_WAR
	.align		4
.L_313:
        /*0080*/ 	.byte	0x04, 0x36
        /*0082*/ 	.short	(.L_315 - .L_314)
.L_314:
        /*0084*/ 	.word	0x00000008
.L_315:


//--------------------- .nv.info._Z31extract_hh_tau_c_kernel_complexP7double2S0_iii --------------------------
	.section	.nv.info._Z31extract_hh_tau_c_kernel_complexP7double2S0_iii,"",@"SHT_CUDA_INFO"
	.sectionflags	@""
	.align	4


	//----- nvinfo : EIATTR_CUDA_API_VERSION
	.align		4
        /*0000*/ 	.byte	0x04, 0x37
        /*0002*/ 	.short	(.L_317 - .L_316)
.L_316:
        /*0004*/ 	.word	0x00000082


	//----- nvinfo : EIATTR_KPARAM_INFO
	.align		4
.L_317:
        /*0008*/ 	.byte	0x04, 0x17
        /*000a*/ 	.short	(.L_319 - .L_318)
.L_318:
        /*000c*/ 	.word	0x00000000
        /*0010*/ 	.short	0x0004
        /*0012*/ 	.short	0x0018
        /*0014*/ 	.byte	0x00, 0xf0, 0x11, 0x00


	//----- nvinfo : EIATTR_KPARAM_INFO
	.align		4
.L_319:
        /*0018*/ 	.byte	0x04, 0x17
        /*001a*/ 	.short	(.L_321 - .L_320)
.L_320:
        /*001c*/ 	.word	0x00000000
        /*0020*/ 	.short	0x0003
        /*0022*/ 	.short	0x0014
        /*0024*/ 	.byte	0x00, 0xf0, 0x11, 0x00


	//----- nvinfo : EIATTR_KPARAM_INFO
	.align		4
.L_321:
        /*0028*/ 	.byte	0x04, 0x17
        /*002a*/ 	.short	(.L_323 - .L_322)
.L_322:
        /*002c*/ 	.word	0x00000000
        /*0030*/ 	.short	0x0002
        /*0032*/ 	.short	0x0010
        /*0034*/ 	.byte	0x00, 0xf0, 0x11, 0x00


	//----- nvinfo : EIATTR_KPARAM_INFO
	.align		4
.L_323:
        /*0038*/ 	.byte	0x04, 0x17
        /*003a*/ 	.short	(.L_325 - .L_324)
.L_324:
        /*003c*/ 	.word	0x00000000
        /*0040*/ 	.short	0x0001
        /*0042*/ 	.short	0x0008
        /*0044*/ 	.byte	0x00, 0xf5, 0x21, 0x00


	//----- nvinfo : EIATTR_KPARAM_INFO
	.align		4
.L_325:
        /*0048*/ 	.byte	0x04, 0x17
        /*004a*/ 	.short	(.L_327 - .L_326)
.L_326:
        /*004c*/ 	.word	0x00000000
        /*0050*/ 	.short	0x0000
        /*0052*/ 	.short	0x0000
        /*0054*/ 	.byte	0x00, 0xf5, 0x21, 0x00


	//----- nvinfo : EIATTR_SPARSE_MMA_MASK
	.align		4
.L_327:
        /*0058*/ 	.byte	0x03, 0x50
        /*005a*/ 	.short	0x0000


	//----- nvinfo : EIATTR_MAXREG_COUNT
	.align		4
        /*005c*/ 	.byte	0x03, 0x1b
        /*005e*/ 	.short	0x00ff


	//----- nvinfo : EIATTR_MERCURY_ISA_VERSION
	.align		4
        /*0060*/ 	.byte	0x03, 0x5f
        /*0062*/ 	.short	0x0101


	//----- nvinfo : EIATTR_VRC_CTA_INIT_COUNT
	.align		4
        /*0064*/ 	.byte	0x02, 0x4a
	.zero		1
	.zero		1


	//----- nvinfo : EIATTR_EXIT_INSTR_OFFSETS
	.align		4
        /*0068*/ 	.byte	0x04, 0x1c
        /*006a*/ 	.short	(.L_329 - .L_328)


	//   ....[0]....
.L_328:
        /*006c*/ 	.word	0x00000070


	//   ....[1]....
        /*0070*/ 	.word	0x00000170


	//   ....[2]....
        /*0074*/ 	.word	0x00000190


	//----- nvinfo : EIATTR_CBANK_PARAM_SIZE
	.align		4
.L_329:
        /*0078*/ 	.byte	0x03, 0x19
        /*007a*/ 	.short	0x001c


	//----- nvinfo : EIATTR_PARAM_CBANK
	.align		4
        /*007c*/ 	.byte	0x04, 0x0a
        /*007e*/ 	.short	(.L_331 - .L_330)
	.align		4
.L_330:
        /*0080*/ 	.word	index@(.nv.constant0._Z31extract_hh_tau_c_kernel_complexP7double2S0_iii)
        /*0084*/ 	.short	0x0380
        /*0086*/ 	.short	0x001c


	//----- nvinfo : EIATTR_SW_WAR
	.align		4
.L_331:
        /*0088*/ 	.byte	0x04, 0x36
        /*008a*/ 	.short	(.L_333 - .L_332)
.L_332:
        /*008c*/ 	.word	0x00000008
.L_333:


//--------------------- .nv.info._Z26my_unpack_c_kernel_complexiiiiiiP7double2S0_ --------------------------
	.section	.nv.info._Z26my_unpack_c_kernel_complexiiiiiiP7double2S0_,"",@"SHT_CUDA_INFO"
	.sectionflags	@""
	.align	4


	//----- nvinfo : EIATTR_CUDA_API_VERSION
	.align		4
        /*0000*/ 	.byte	0x04, 0x37
        /*0002*/ 	.short	(.L_335 - .L_334)
.L_334:
        /*0004*/ 	.word	0x00000082


	//----- nvinfo : EIATTR_KPARAM_INFO
	.align		4
.L_335:
        /*0008*/ 	.byte	0x04, 0x17
        /*000a*/ 	.short	(.L_337 - .L_336)
.L_336:
        /*000c*/ 	.word	0x00000000
        /*0010*/ 	.short	0x0007
        /*0012*/ 	.short	0x0020
        /*0014*/ 	.byte	0x00, 0xf5, 0x21, 0x00


	//----- nvinfo : EIATTR_KPARAM_INFO
	.align		4
.L_337:
        /*0018*/ 	.byte	0x04, 0x17
        /*001a*/ 	.short	(.L_339 - .L_338)
.L_338:
        /*001c*/ 	.word	0x00000000
        /*0020*/ 	.short	0x0006
        /*0022*/ 	.short	0x0018
        /*0024*/ 	.byte	0x00, 0xf5, 0x21, 0x00


	//----- nvinfo : EIATTR_KPARAM_INFO
	.align		4
.L_339:
        /*0028*/ 	.byte	0x04, 0x17
        /*002a*/ 	.short	(.L_341 - .L_340)
.L_340:
        /*002c*/ 	.word	0x00000000
        /*0030*/ 	.short	0x0005
        /*0032*/ 	.short	0x0014
        /*0034*/ 	.byte	0x00, 0xf0, 0x11, 0x00


	//----- nvinfo : EIATTR_KPARAM_INFO
	.align		4
.L_341:
        /*0038*/ 	.byte	0x04, 0x17
        /*003a*/ 	.short	(.L_343 - .L_342)
.L_342:
        /*003c*/ 	.word	0x00000000
        /*0040*/ 	.short	0x0004
        /*0042*/ 	.short	0x0010
        /*0044*/ 	.byte	0x00, 0xf0, 0x11, 0x00


	//----- nvinfo : EIATTR_KPARAM_INFO
	.align		4
.L_343:
        /*0048*/ 	.byte	0x04, 0x17
        /*004a*/ 	.short	(.L_345 - .L_344)
.L_344:
        /*004c*/ 	.word	0x00000000
        /*0050*/ 	.short	0x0003
        /*0052*/ 	.short	0x000c
        /*0054*/ 	.byte	0x00, 0xf0, 0x11, 0x00


	//----- nvinfo : EIATTR_KPARAM_INFO
	.align		4
.L_345:
        /*0058*/ 	.byte	0x04, 0x17
        /*005a*/ 	.short	(.L_347 - .L_346)
.L_346:
        /*005c*/ 	.word	0x00000000
        /*0060*/ 	.short	0x0002
        /*0062*/ 	.short	0x0008
        /*0064*/ 	.byte	0x00, 0xf0, 0x11, 0x00


	//----- nvinfo : EIATTR_KPARAM_INFO
	.align		4
.L_347:
        /*0068*/ 	.byte	0x04, 0x17
        /*006a*/ 	.short	(.L_349 - .L_348)
.L_348:
        /*006c*/ 	.word	0x00000000
        /*0070*/ 	.short	0x0001
        /*0072*/ 	.short	0x0004
        /*0074*/ 	.byte	0x00, 0xf0, 0x11, 0x00


	//----- nvinfo : EIATTR_KPARAM_INFO
	.align		4
.L_349:
        /*0078*/ 	.byte	0x04, 0x17
        /*007a*/ 	.short	(.L_351 - .L_350)
.L_350:
        /*007c*/ 	.word	0x00000000
        /*0080*/ 	.short	0x0000
        /*0082*/ 	.short	0x0000
        /*0084*/ 	.byte	0x00, 0xf0, 0x11, 0x00


	//----- nvinfo : EIATTR_SPARSE_MMA_MASK
	.align		4
.L_351:
        /*0088*/ 	.byte	0x03, 0x50
        /*008a*/ 	.short	0x0000


	//----- nvinfo : EIATTR_MAXREG_COUNT
	.align		4
        /*008c*/ 	.byte	0x03, 0x1b
        /*008e*/ 	.short	0x00ff


	//----- nvinfo : EIATTR_MERCURY_ISA_VERSION
	.align		4
        /*0090*/ 	.byte	0x03, 0x5f
        /*0092*/ 	.short	0x0101


	//----- nvinfo : EIATTR_VRC_CTA_INIT_COUNT
	.align		4
        /*0094*/ 	.byte	0x02, 0x4a
	.zero		1
	.zero		1


	//----- nvinfo : EIATTR_EXIT_INSTR_OFFSETS
	.align		4
        /*0098*/ 	.byte	0x04, 0x1c
        /*009a*/ 	.short	(.L_353 - .L_352)


	//   ....[0]....
.L_352:
        /*009c*/ 	.word	0x00000080


	//   ....[1]....
        /*00a0*/ 	.word	0x00000180


	//----- nvinfo : EIATTR_CBANK_PARAM_SIZE
	.align		4
.L_353:
        /*00a4*/ 	.byte	0x03, 0x19
        /*00a6*/ 	.short	0x0028


	//----- nvinfo : EIATTR_PARAM_CBANK
	.align		4
        /*00a8*/ 	.byte	0x04, 0x0a
        /*00aa*/ 	.short	(.L_355 - .L_354)
	.align		4
.L_354:
        /*00ac*/ 	.word	index@(.nv.constant0._Z26my_unpack_c_kernel_complexiiiiiiP7double2S0_)
        /*00b0*/ 	.short	0x0380
        /*00b2*/ 	.short	0x0028


	//----- nvinfo : EIATTR_SW_WAR
	.align		4
.L_355:
        /*00b4*/ 	.byte	0x04, 0x36
        /*00b6*/ 	.short	(.L_357 - .L_356)
.L_356:
        /*00b8*/ 	.word	0x00000008
.L_357:


//--------------------- .nv.info._Z24my_pack_c_kernel_complexiiiiiiP7double2S0_ --------------------------
	.section	.nv.info._Z24my_pack_c_kernel_complexiiiiiiP7double2S0_,"",@"SHT_CUDA_INFO"
	.sectionflags	@""
	.align	4


	//----- nvinfo : EIATTR_CUDA_API_VERSION
	.align		4
        /*0000*/ 	.byte	0x04, 0x37
        /*0002*/ 	.short	(.L_359 - .L_358)
.L_358:
        /*0004*/ 	.word	0x00000082


	//----- nvinfo : EIATTR_KPARAM_INFO
	.align		4
.L_359:
        /*0008*/ 	.byte	0x04, 0x17
        /*000a*/ 	.short	(.L_361 - .L_360)
.L_360:
        /*000c*/ 	.word	0x00000000
        /*0010*/ 	.short	0x0007
        /*0012*/ 	.short	0x0020
        /*0014*/ 	.byte	0x00, 0xf5, 0x21, 0x00


	//----- nvinfo : EIATTR_KPARAM_INFO
	.align		4
.L_361:
        /*0018*/ 	.byte	0x04, 0x17
        /*001a*/ 	.short	(.L_363 - .L_362)
.L_362:
        /*001c*/ 	.word	0x00000000
        /*0020*/ 	.short	0x0006
        /*0022*/ 	.short	0x0018
        /*0024*/ 	.byte	0x00, 0xf5, 0x21, 0x00


	//----- nvinfo : EIATTR_KPARAM_INFO
	.align		4
.L_363:
        /*0028*/ 	.byte	0x04, 0x17
        /*002a*/ 	.short	(.L_365 - .L_364)
.L_364:
        /*002c*/ 	.word	0x00000000
        /*0030*/ 	.short	0x0005
        /*0032*/ 	.short	0x0014
        /*0034*/ 	.byte	0x00, 0xf0, 0x11, 0x00


	//----- nvinfo : EIATTR_KPARAM_INFO
	.align		4
.L_365:
        /*0038*/ 	.byte	0x04, 0x17
        /*003a*/ 	.short	(.L_367 - .L_366)
.L_366:
        /*003c*/ 	.word	0x00000000
        /*0040*/ 	.short	0x0004
        /*0042*/ 	.short	0x0010
        /*0044*/ 	.byte	0x00, 0xf0, 0x11, 0x00


	//----- nvinfo : EIATTR_KPARAM_INFO
	.align		4
.L_367:
        /*0048*/ 	.byte	0x04, 0x17
        /*004a*/ 	.short	(.L_369 - .L_368)
.L_368:
        /*004c*/ 	.word	0x00000000
        /*0050*/ 	.short	0x0003
        /*0052*/ 	.short	0x000c
        /*0054*/ 	.byte	0x00, 0xf0, 0x11, 0x00


	//----- nvinfo : EIATTR_KPARAM_INFO
	.align		4
.L_369:
        /*0058*/ 	.byte	0x04, 0x17
        /*005a*/ 	.short	(.L_371 - .L_370)
.L_370:
        /*005c*/ 	.word	0x00000000
        /*0060*/ 	.short	0x0002
        /*0062*/ 	.short	0x0008
        /*0064*/ 	.byte	0x00, 0xf0, 0x11, 0x00


	//----- nvinfo : EIATTR_KPARAM_INFO
	.align		4
.L_371:
        /*0068*/ 	.byte	0x04, 0x17
        /*006a*/ 	.short	(.L_373 - .L_372)
.L_372:
        /*006c*/ 	.word	0x00000000
        /*0070*/ 	.short	0x0001
        /*0072*/ 	.short	0x0004
        /*0074*/ 	.byte	0x00, 0xf0, 0x11, 0x00


	//----- nvinfo : EIATTR_KPARAM_INFO
	.align		4
.L_373:
        /*0078*/ 	.byte	0x04, 0x17
        /*007a*/ 	.short	(.L_375 - .L_374)
.L_374:
        /*007c*/ 	.word	0x00000000
        /*0080*/ 	.short	0x0000
        /*0082*/ 	.short	0x0000
        /*0084*/ 	.byte	0x00, 0xf0, 0x11, 0x00


	//----- nvinfo : EIATTR_SPARSE_MMA_MASK
	.align		4
.L_375:
        /*0088*/ 	.byte	0x03, 0x50
        /*008a*/ 	.short	0x0000


	//----- nvinfo : EIATTR_MAXREG_COUNT
	.align		4
        /*008c*/ 	.byte	0x03, 0x1b
        /*008e*/ 	.short	0x00ff


	//----- nvinfo : EIATTR_MERCURY_ISA_VERSION
	.align		4
        /*0090*/ 	.byte	0x03, 0x5f
        /*0092*/ 	.short	0x0101


	//----- nvinfo : EIATTR_VRC_CTA_INIT_COUNT
	.align		4
        /*0094*/ 	.byte	0x02, 0x4a
	.zero		1
	.zero		1


	//----- nvinfo : EIATTR_EXIT_INSTR_OFFSETS
	.align		4
        /*0098*/ 	.byte	0x04, 0x1c
        /*009a*/ 	.short	(.L_377 - .L_376)


	//   ....[0]....
.L_376:
        /*009c*/ 	.word	0x00000080


	//   ....[1]....
        /*00a0*/ 	.word	0x00000180


	//----- nvinfo : EIATTR_CBANK_PARAM_SIZE
	.align		4
.L_377:
        /*00a4*/ 	.byte	0x03, 0x19
        /*00a6*/ 	.short	0x0028


	//----- nvinfo : EIATTR_PARAM_CBANK
	.align		4
        /*00a8*/ 	.byte	0x04, 0x0a
        /*00aa*/ 	.short	(.L_379 - .L_378)
	.align		4
.L_378:
        /*00ac*/ 	.word	index@(.nv.constant0._Z24my_pack_c_kernel_complexiiiiiiP7double2S0_)
        /*00b0*/ 	.short	0x0380
        /*00b2*/ 	.short	0x0028


	//----- nvinfo : EIATTR_SW_WAR
	.align		4
.L_379:
        /*00b4*/ 	.byte	0x04, 0x36
        /*00b6*/ 	.short	(.L_381 - .L_380)
.L_380:
        /*00b8*/ 	.word	0x00000008
.L_381:


//--------------------- .nv.callgraph             --------------------------
	.section	.nv.callgraph,"",@"SHT_CUDA_CALLGRAPH"
	.align	4
	.sectionentsize	8
	.align		4
        /*0000*/ 	.word	0x00000000
	.align		4
        /*0004*/ 	.word	0xffffffff
	.align		4
        /*0008*/ 	.word	0x00000000
	.align		4
        /*000c*/ 	.word	0xfffffffe
	.align		4
        /*0010*/ 	.word	0x00000000
	.align		4
        /*0014*/ 	.word	0xfffffffd
	.align		4
        /*0018*/ 	.word	0x00000000
	.align		4
        /*001c*/ 	.word	0xfffffffc


//--------------------- .text._Z24compute_hh_dotp_c_kernelPdS_ii --------------------------
	.section	.text._Z24compute_hh_dotp_c_kernelPdS_ii,"ax",@progbits
	.align	128
        .global         _Z24compute_hh_dotp_c_kernelPdS_ii
        .type           _Z24compute_hh_dotp_c_kernelPdS_ii,@function
        .size           _Z24compute_hh_dotp_c_kernelPdS_ii,(.L_x_55 - _Z24compute_hh_dotp_c_kernelPdS_ii)
        .other          _Z24compute_hh_dotp_c_kernelPdS_ii,@"STO_CUDA_ENTRY STV_DEFAULT"
_Z24compute_hh_dotp_c_kernelPdS_ii:
.text._Z24compute_hh_dotp_c_kernelPdS_ii:
[----:B------:R-:W-:Y:S01]  /*0000*/  LDC R1, c[0x0][0x37c] ;  /* 0x0000df00ff017b82 */ /* 0x000fe20000000800 */
[----:B------:R-:W0:Y:S01]  /*0010*/  S2R R0, SR_TID.X ;  /* 0x0000000000007919 */ /* 0x000e220000002100 */
[----:B------:R-:W1:Y:S01]  /*0020*/  LDCU.64 UR6, c[0x0][0x358] ;  /* 0x00006b00ff0677ac */ /* 0x000e620008000a00 */
[----:B------:R-:W2:Y:S01]  /*0030*/  S2R R2, SR_CTAID.X ;  /* 0x0000000000027919 */ /* 0x000ea20000002500 */
[----:B0-----:R-:W-:-:S13]  /*0040*/  ISETP.NE.AND P0, PT, R0, RZ, PT ;  /* 0x000000ff0000720c */ /* 0x001fda0003f05270 */
[----:B------:R-:W2:Y:S01]  /*0050*/  @P0 LDC R5, c[0x0][0x390] ;  /* 0x0000e400ff050b82 */ /* 0x000ea20000000800 */
[----:B------:R-:W-:-:S07]  /*0060*/  @P0 VIADD R4, R0, 0xffffffff ;  /* 0xffffffff00040836 */ /* 0x000fce0000000000 */
[----:B------:R-:W0:Y:S01]  /*0070*/  @P0 LDC.64 R12, c[0x0][0x380] ;  /* 0x0000e000ff0c0b82 */ /* 0x000e220000000a00 */
[----:B--2---:R-:W-:-:S04]  /*0080*/  @P0 IMAD R3, R2, R5, RZ ;  /* 0x0000000502030224 */ /* 0x004fc800078e02ff */
[C---:B------:R-:W-:Y:S01]  /*0090*/  @P0 IMAD.IADD R5, R3.reuse, 0x1, R5 ;  /* 0x0000000103050824 */ /* 0x040fe200078e0205 */
[----:B------:R-:W-:-:S04]  /*00a0*/  @P0 IADD3 R7, P2, PT, R3, R0, RZ ;  /* 0x0000000003070210 */ /* 0x000fc80007f5e0ff */
[----:B------:R-:W-:Y:S02]  /*00b0*/  @P0 IADD3 R4, P1, PT, R4, R5, RZ ;  /* 0x0000000504040210 */ /* 0x000fe40007f3e0ff */
[----:B------:R-:W-:Y:S02]  /*00c0*/  @P0 LEA.HI.X.SX32 R10, R3, RZ, 0x1, P2 ;  /* 0x000000ff030a0211 */ /* 0x000fe400010f0eff */
[-C--:B0-----:R-:W-:Y:S02]  /*00d0*/  @P0 LEA R8, P2, R7, R12.reuse, 0x3 ;  /* 0x0000000c07080211 */ /* 0x081fe400078418ff */
[----:B------:R-:W-:Y:S02]  /*00e0*/  @P0 LEA.HI.X.SX32 R5, R5, RZ, 0x1, P1 ;  /* 0x000000ff05050211 */ /* 0x000fe400008f0eff */
[----:B------:R-:W-:Y:S02]  /*00f0*/  @P0 LEA R6, P1, R4, R12, 0x3 ;  /* 0x0000000c04060211 */ /* 0x000fe400078218ff */
[----:B------:R-:W-:-:S02]  /*0100*/  @P0 LEA.HI.X R9, R7, R13, R10, 0x3, P2 ;  /* 0x0000000d07090211 */ /* 0x000fc400010f1c0a */
[----:B------:R-:W-:-:S03]  /*0110*/  @P0 LEA.HI.X R7, R4, R13, R5, 0x3, P1 ;  /* 0x0000000d04070211 */ /* 0x000fc600008f1c05 */
[----:B-1----:R-:W2:Y:S04]  /*0120*/  @P0 LDG.E.64 R4, desc[UR6][R8.64] ;  /* 0x0000000608040981 */ /* 0x002ea8000c1e1b00 */
[----:B------:R-:W2:Y:S01]  /*0130*/  @P0 LDG.E.64 R6, desc[UR6][R6.64] ;  /* 0x0000000606060981 */ /* 0x000ea2000c1e1b00 */
[----:B------:R-:W0:Y:S01]  /*0140*/  S2UR UR5, SR_CgaCtaId ;  /* 0x00000000000579c3 */ /* 0x000e220000008800 */
[----:B------:R-:W-:Y:S01]  /*0150*/  UMOV UR4, 0x400 ;  /* 0x0000040000047882 */ /* 0x000fe20000000000 */
[----:B------:R-:W-:Y:S01]  /*0160*/  ISETP.GT.U32.AND P1, PT, R0, 0x1f, PT ;  /* 0x0000001f0000780c */ /* 0x000fe20003f24070 */
[----:B0-----:R-:W-:-:S06]  /*0170*/  ULEA UR4, UR5, UR4, 0x18 ;  /* 0x0000000405047291 */ /* 0x001fcc000f8ec0ff */
[----:B------:R-:W-:Y:S01]  /*0180*/  LEA R3, R0, UR4, 0x3 ;  /* 0x0000000400037c11 */ /* 0x000fe2000f8e18ff */
[----:B--2---:R-:W-:-:S07]  /*0190*/  @P0 DMUL R4, R4, R6 ;  /* 0x0000000604040228 */ /* 0x004fce0000000000 */
[----:B------:R0:W-:Y:S04]  /*01a0*/  @P0 STS.64 [R3], R4 ;  /* 0x0000000403000388 */ /* 0x0001e80000000a00 */
[----:B------:R-:W-:Y:S01]  /*01b0*/  @!P0 STS.64 [UR4], RZ ;  /* 0x000000ffff008988 */ /* 0x000fe20008000a04 */
[----:B------:R-:W-:Y:S06]  /*01c0*/  BAR.SYNC.DEFER_BLOCKING 0x0 ;  /* 0x0000000000007b1d */ /* 0x000fec0000010000 */
[----:B------:R-:W-:Y:S05]  /*01d0*/  @P1 EXIT ;  /* 0x000000000000194d */ /* 0x000fea0003800000 */
[----:B0-----:R-:W-:Y:S01]  /*01e0*/  LDS.64 R4, [R3] ;  /* 0x0000000003047984 */ /* 0x001fe20000000a00 */
[----:B------:R-:W-:-:S03]  /*01f0*/  ISETP.GT.U32.AND P0, PT, R0, 0x7, PT ;  /* 0x000000070000780c */ /* 0x000fc60003f04070 */
[----:B------:R-:W0:Y:S04]  /*0200*/  LDS.64 R6, [R3+0x100] ;  /* 0x0001000003067984 */ /* 0x000e280000000a00 */
[----:B------:R-:W1:Y:S04]  /*0210*/  LDS.64 R8, [R3+0x200] ;  /* 0x0002000003087984 */ /* 0x000e680000000a00 */
[----:B------:R-:W2:Y:S01]  /*0220*/  LDS.64 R10, [R3+0x300] ;  /* 0x00030000030a7984 */ /* 0x000ea20000000a00 */
[----:B0-----:R-:W-:-:S08]  /*0230*/  DADD R4, R4, R6 ;  /* 0x0000000004047229 */ /* 0x001fd00000000006 */
[----:B-1----:R-:W-:-:S08]  /*0240*/  DADD R4, R4, R8 ;  /* 0x0000000004047229 */ /* 0x002fd00000000008 */
[----:B--2---:R-:W-:-:S07]  /*0250*/  DADD R4, R4, R10 ;  /* 0x0000000004047229 */ /* 0x004fce000000000a */
[----:B------:R0:W-:Y:S01]  /*0260*/  STS.64 [R3], R4 ;  /* 0x0000000403007388 */ /* 0x0001e20000000a00 */
[----:B------:R-:W-:Y:S05]  /*0270*/  @P0 EXIT ;  /* 0x000000000000094d */ /* 0x000fea0003800000 */
[----:B------:R-:W1:Y:S01]  /*0280*/  LDS.64 R6, [R3+0x40] ;  /* 0x0000400003067984 */ /* 0x000e620000000a00 */
[----:B------:R-:W-:-:S03]  /*0290*/  ISETP.GT.U32.AND P0, PT, R0, 0x3, PT ;  /* 0x000000030000780c */ /* 0x000fc60003f04070 */
[----:B------:R-:W2:Y:S04]  /*02a0*/  LDS.64 R8, [R3+0x80] ;  /* 0x0000800003087984 */ /* 0x000ea80000000a00 */
[----:B------:R-:W3:Y:S01]  /*02b0*/  LDS.64 R10, [R3+0xc0] ;  /* 0x0000c000030a7984 */ /* 0x000ee20000000a00 */
[----:B-1----:R-:W-:-:S08]  /*02c0*/  DADD R6, R4, R6 ;  /* 0x0000000004067229 */ /* 0x002fd00000000006 */
[----:B--2---:R-:W-:-:S08]  /*02d0*/  DADD R6, R6, R8 ;  /* 0x0000000006067229 */ /* 0x004fd00000000008 */
[----:B---3--:R-:W-:-:S07]  /*02e0*/  DADD R6, R6, R10 ;  /* 0x0000000006067229 */ /* 0x008fce000000000a */
[----:B------:R1:W-:Y:S01]  /*02f0*/  STS.64 [R3], R6 ;  /* 0x0000000603007388 */ /* 0x0003e20000000a00 */
[----:B------:R-:W-:Y:S05]  /*0300*/  @P0 EXIT ;  /* 0x000000000000094d */ /* 0x000fea0003800000 */
[----:B0-----:R-:W0:Y:S01]  /*0310*/  LDS.64 R4, [R3+0x20] ;  /* 0x0000200003047984 */ /* 0x001e220000000a00 */
[----:B------:R-:W-:Y:S01]  /*0320*/  ISETP.NE.AND P0, PT, R0, RZ, PT ;  /* 0x000000ff0000720c */ /* 0x000fe20003f05270 */
[----:B0-----:R-:W-:-:S07]  /*0330*/  DADD R4, R6, R4 ;  /* 0x0000000006047229 */ /* 0x001fce0000000004 */
[----:B------:R0:W-:Y:S05]  /*0340*/  STS.64 [R3], R4 ;  /* 0x0000000403007388 */ /* 0x0001ea0000000a00 */
[----:B------:R-:W-:Y:S05]  /*0350*/  @P0 EXIT ;  /* 0x000000000000094d */ /* 0x000fea0003800000 */
[----:B01----:R-:W0:Y:S01]  /*0360*/  LDS.128 R4, [UR4] ;  /* 0x00000004ff047984 */ /* 0x003e220008000c00 */
[----:B------:R-:W1:Y:S03]  /*0370*/  LDC.64 R12, c[0x0][0x388] ;  /* 0x0000e200ff0c7b82 */ /* 0x000e660000000a00 */
[----:B------:R-:W2:Y:S01]  /*0380*/  LDS.128 R8, [UR4+0x10] ;  /* 0x00001004ff087984 */ /* 0x000ea20008000c00 */
[----:B-1----:R-:W-:Y:S01]  /*0390*/  IMAD.WIDE.U32 R2, R2, 0x8, R12 ;  /* 0x0000000802027825 */ /* 0x002fe200078e000c */
[----:B0-----:R-:W-:-:S08]  /*03a0*/  DADD R4, R4, R6 ;  /* 0x0000000004047229 */ /* 0x001fd00000000006 */
[----:B--2---:R-:W-:-:S08]  /*03b0*/  DADD R4, R4, R8 ;  /* 0x0000000004047229 */ /* 0x004fd00000000008 */
[----:B------:R-:W-:-:S07]  /*03c0*/  DADD R4, R4, R10 ;  /* 0x0000000004047229 */ /* 0x000fce000000000a */
[----:B------:R-:W-:Y:S04]  /*03d0*/  STS.64 [UR4], R4 ;  /* 0x00000004ff007988 */ /* 0x000fe80008000a04 */
[----:B------:R-:W-:Y:S01]  /*03e0*/  STG.E.64 desc[UR6][R2.64], R4 ;  /* 0x0000000402007986 */ /* 0x000fe2000c101b06 */
[----:B------:R-:W-:Y:S05]  /*03f0*/  EXIT ;  /* 0x000000000000794d */ /* 0x000fea0003800000 */
.L_x_0:
[----:B------:R-:W-:-:S00]  /*0400*/  BRA `(.L_x_0) ;  /* 0xfffffffc00fc7947 */ /* 0x000fc0000383ffff */
[----:B------:R-:W-:-:S00]  /*0410*/  NOP ;  /* 0x0000000000007918 */ /* 0x000fc00000000000 */
        /* <DEDUP_REMOVED lines=14> */
.L_x_55:


//--------------------- .text._Z23extract_hh_tau_c_kernelPdS_iii --------------------------
	.section	.text._Z23extract_hh_tau_c_kernelPdS_iii,"ax",@progbits
	.align	128
        .global         _Z23extract_hh_tau_c_kernelPdS_iii
        .type           _Z23extract_hh_tau_c_kernelPdS_iii,@function
        .size           _Z23extract_hh_tau_c_kernelPdS_iii,(.L_x_56 - _Z23extract_hh_tau_c_kernelPdS_iii)
        .other          _Z23extract_hh_tau_c_kernelPdS_iii,@"STO_CUDA_ENTRY STV_DEFAULT"
_Z23extract_hh_tau_c_kernelPdS_iii:
.text._Z23extract_hh_tau_c_kernelPdS_iii:
[----:B------:R-:W-:Y:S01]  /*0000*/  LDC R1, c[0x0][0x37c] ;  /* 0x0000df00ff017b82 */ /* 0x000fe20000000800 */
[----:B------:R-:W0:Y:S07]  /*0010*/  S2R R0, SR_TID.X ;  /* 0x0000000000007919 */ /* 0x000e2e0000002100 */
[----:B------:R-:W0:Y:S01]  /*0020*/  S2UR UR4, SR_CTAID.X ;  /* 0x00000000000479c3 */ /* 0x000e220000002500 */
[----:B------:R-:W1:Y:S07]  /*0030*/  LDCU UR5, c[0x0][0x394] ;  /* 0x00007280ff0577ac */ /* 0x000e6e0008000800 */
[----:B------:R-:W0:Y:S02]  /*0040*/  LDC R9, c[0x0][0x360] ;  /* 0x0000d800ff097b82 */ /* 0x000e240000000800 */
[----:B0-----:R-:W-:-:S05]  /*0050*/  IMAD R9, R9, UR4, R0 ;  /* 0x0000000409097c24 */ /* 0x001fca000f8e0200 */
[----:B-1----:R-:W-:-:S13]  /*0060*/  ISETP.GE.AND P0, PT, R9, UR5, PT ;  /* 0x0000000509007c0c */ /* 0x002fda000bf06270 */
[----:B------:R-:W-:Y:S05]  /*0070*/  @P0 EXIT ;  /* 0x000000000000094d */ /* 0x000fea0003800000 */
[----:B------:R-:W0:Y:S01]  /*0080*/  LDC.64 R2, c[0x0][0x380] ;  /* 0x0000e000ff027b82 */ /* 0x000e220000000a00 */
[----:B------:R-:W1:Y:S01]  /*0090*/  LDCU UR6, c[0x0][0x390] ;  /* 0x00007200ff0677ac */ /* 0x000e620008000800 */
[----:B------:R-:W2:Y:S06]  /*00a0*/  LDCU.64 UR4, c[0x0][0x358] ;  /* 0x00006b00ff0477ac */ /* 0x000eac0008000a00 */
[----:B------:R-:W3:Y:S01]  /*00b0*/  LDC.64 R6, c[0x0][0x388] ;  /* 0x0000e200ff067b82 */ /* 0x000ee20000000a00 */
[----:B-1----:R-:W-:Y:S01]  /*00c0*/  IMAD R5, R9, UR6, RZ ;  /* 0x0000000609057c24 */ /* 0x002fe2000f8e02ff */
[----:B------:R-:W1:Y:S03]  /*00d0*/  LDCU UR6, c[0x0][0x398] ;  /* 0x00007300ff0677ac */ /* 0x000e660008000800 */
[----:B0-----:R-:W-:-:S05]  /*00e0*/  IMAD.WIDE R2, R5, 0x8, R2 ;  /* 0x0000000805027825 */ /* 0x001fca00078e0202 */
[----:B--2---:R-:W2:Y:S01]  /*00f0*/  LDG.E.64 R4, desc[UR4][R2.64] ;  /* 0x0000000402047981 */ /* 0x004ea2000c1e1b00 */
[----:B---3--:R-:W-:Y:S01]  /*0100*/  IMAD.WIDE R6, R9, 0x8, R6 ;  /* 0x0000000809067825 */ /* 0x008fe200078e0206 */
[----:B-1----:R-:W-:-:S13]  /*0110*/  ISETP.NE.AND P0, PT, RZ, UR6, PT ;  /* 0x00000006ff007c0c */ /* 0x002fda000bf05270 */
[----:B------:R-:W-:Y:S02]  /*0120*/  @!P0 MOV R8, 0x0 ;  /* 0x0000000000088802 */ /* 0x000fe40000000f00 */
[----:B------:R-:W-:Y:S01]  /*0130*/  @!P0 MOV R9, 0x3ff00000 ;  /* 0x3ff0000000098802 */ /* 0x000fe20000000f00 */
[----:B--2---:R0:W-:Y:S04]  /*0140*/  STG.E.64 desc[UR4][R6.64], R4 ;  /* 0x0000000406007986 */ /* 0x0041e8000c101b04 */
[----:B------:R0:W-:Y:S01]  /*0150*/  @!P0 STG.E.64 desc[UR4][R2.64], R8 ;  /* 0x0000000802008986 */ /* 0x0001e2000c101b04 */
[----:B------:R-:W-:Y:S05]  /*0160*/  @!P0 EXIT ;  /* 0x000000000000894d */ /* 0x000fea0003800000 */
[----:B------:R-:W-:Y:S01]  /*0170*/  STG.E.64 desc[UR4][R2.64], RZ ;  /* 0x000000ff02007986 */ /* 0x000fe2000c101b04 */
[----:B------:R-:W-:Y:S05]  /*0180*/  EXIT ;  /* 0x000000000000794d */ /* 0x000fea0003800000 */
.L_x_1:
        /* <DEDUP_REMOVED lines=15> */
.L_x_56:


//--------------------- .text._Z28double_hh_transform_kernel_2P7double2S0_S0_iii --------------------------
	.section	.text._Z28double_hh_transform_kernel_2P7double2S0_S0_iii,"ax",@progbits
	.align	128
        .global         _Z28double_hh_transform_kernel_2P7double2S0_S0_iii
        .type           _Z28double_hh_transform_kernel_2P7double2S0_S0_iii,@function
        .size           _Z28double_hh_transform_kernel_2P7double2S0_S0_iii,(.L_x_57 - _Z28double_hh_transform_kernel_2P7double2S0_S0_iii)
        .other          _Z28double_hh_transform_kernel_2P7double2S0_S0_iii,@"STO_CUDA_ENTRY STV_DEFAULT"
_Z28double_hh_transform_kernel_2P7double2S0_S0_iii:
.text._Z28double_hh_transform_kernel_2P7double2S0_S0_iii:
[----:B------:R-:W-:Y:S01]  /*0000*/  LDC R1, c[0x0][0x37c] ;  /* 0x0000df00ff017b82 */ /* 0x000fe20000000800 */
[----:B------:R-:W0:Y:S01]  /*0010*/  S2R R21, SR_TID.X ;  /* 0x0000000000157919 */ /* 0x000e220000002100 */
[----:B------:R-:W0:Y:S01]  /*0020*/  LDCU UR4, c[0x0][0x398] ;  /* 0x00007300ff0477ac */ /* 0x000e220008000800 */
[----:B------:R-:W-:Y:S01]  /*0030*/  BSSY.RECONVERGENT B0, `(.L_x_2) ;  /* 0x0000023000007945 */ /* 0x000fe20003800200 */
[----:B0-----:R-:W-:-:S13]  /*0040*/  ISETP.GE.AND P0, PT, R21, UR4, PT ;  /* 0x0000000415007c0c */ /* 0x001fda000bf06270 */
[----:B------:R-:W-:Y:S05]  /*0050*/  @P0 BRA `(.L_x_3) ;  /* 0x0000000000800947 */ /* 0x000fea0003800000 */
[----:B------:R-:W0:Y:S01]  /*0060*/  LDC.64 R8, c[0x0][0x388] ;  /* 0x0000e200ff087b82 */ /* 0x000e220000000a00 */
[----:B------:R-:W1:Y:S01]  /*0070*/  LDCU UR4, c[0x0][0x39c] ;  /* 0x00007380ff0477ac */ /* 0x000e620008000800 */
[----:B------:R-:W2:Y:S06]  /*0080*/  LDCU.64 UR6, c[0x0][0x358] ;  /* 0x00006b00ff0677ac */ /* 0x000eac0008000a00 */
[----:B------:R-:W3:Y:S08]  /*0090*/  LDC.64 R4, c[0x0][0x390] ;  /* 0x0000e400ff047b82 */ /* 0x000ef00000000a00 */
[----:B------:R-:W4:Y:S01]  /*00a0*/  LDC R0, c[0x0][0x3a0] ;  /* 0x0000e800ff007b82 */ /* 0x000f220000000800 */
[----:B-1----:R-:W-:-:S07]  /*00b0*/  UIADD3 UR4, UPT, UPT, UR4, -0x1, URZ ;  /* 0xffffffff04047890 */ /* 0x002fce000fffe0ff */
[----:B------:R-:W1:Y:S01]  /*00c0*/  LDC.64 R16, c[0x0][0x390] ;  /* 0x0000e400ff107b82 */ /* 0x000e620000000a00 */
[----:B0-----:R-:W-:-:S06]  /*00d0*/  IMAD.WIDE.U32 R8, R21, 0x10, R8 ;  /* 0x0000001015087825 */ /* 0x001fcc00078e0008 */
[----:B--2---:R-:W2:Y:S01]  /*00e0*/  LDG.E.128 R8, desc[UR6][R8.64] ;  /* 0x0000000608087981 */ /* 0x004ea2000c1e1d00 */
[----:B------:R-:W0:Y:S03]  /*00f0*/  LDC.64 R12, c[0x0][0x388] ;  /* 0x0000e200ff0c7b82 */ /* 0x000e260000000a00 */
[----:B---3--:R-:W2:Y:S05]  /*0100*/  LDG.E.128 R4, desc[UR6][R4.64] ;  /* 0x0000000604047981 */ /* 0x008eaa000c1e1d00 */
[----:B------:R-:W3:Y:S01]  /*0110*/  LDC.64 R2, c[0x0][0x380] ;  /* 0x0000e000ff027b82 */ /* 0x000ee20000000a00 */
[----:B----4-:R-:W-:-:S02]  /*0120*/  IMAD R0, R0, UR4, RZ ;  /* 0x0000000400007c24 */ /* 0x010fc4000f8e02ff */
[----:B-1----:R-:W-:-:S03]  /*0130*/  IMAD.WIDE.U32 R16, R21, 0x10, R16 ;  /* 0x0000001015107825 */ /* 0x002fc600078e0010 */
[----:B------:R-:W-:-:S03]  /*0140*/  LEA R21, R0, R21, 0x1 ;  /* 0x0000001500157211 */ /* 0x000fc600078e08ff */
[----:B------:R-:W4:Y:S04]  /*0150*/  LDG.E.128 R16, desc[UR6][R16.64] ;  /* 0x0000000610107981 */ /* 0x000f28000c1e1d00 */
[----:B0-----:R-:W4:Y:S01]  /*0160*/  LDG.E.128 R12, desc[UR6][R12.64] ;  /* 0x000000060c0c7981 */ /* 0x001f22000c1e1d00 */
[----:B---3--:R-:W-:-:S05]  /*0170*/  IMAD.WIDE R2, R21, 0x10, R2 ;  /* 0x0000001015027825 */ /* 0x008fca00078e0202 */
[----:B------:R-:W3:Y:S01]  /*0180*/  LDG.E.128 R20, desc[UR6][R2.64] ;  /* 0x0000000602147981 */ /* 0x000ee2000c1e1d00 */
[-C--:B--2---:R-:W-:Y:S02]  /*0190*/  DMUL R24, R10, R6.reuse ;  /* 0x000000060a187228 */ /* 0x084fe40000000000 */
[----:B------:R-:W-:-:S06]  /*01a0*/  DMUL R6, R8, R6 ;  /* 0x0000000608067228 */ /* 0x000fcc0000000000 */
[-C--:B------:R-:W-:Y:S02]  /*01b0*/  DFMA R24, R8, R4.reuse, R24 ;  /* 0x000000040818722b */ /* 0x080fe40000000018 */
[----:B------:R-:W-:Y:S02]  /*01c0*/  DFMA R6, R10, R4, -R6 ;  /* 0x000000040a06722b */ /* 0x000fe40000000806 */
[-C--:B----4-:R-:W-:Y:S02]  /*01d0*/  DMUL R4, R18, R14.reuse ;  /* 0x0000000e12047228 */ /* 0x090fe40000000000 */
[----:B------:R-:W-:-:S06]  /*01e0*/  DMUL R14, R16, R14 ;  /* 0x0000000e100e7228 */ /* 0x000fcc0000000000 */
[-C--:B------:R-:W-:Y:S02]  /*01f0*/  DFMA R4, R16, R12.reuse, R4 ;  /* 0x0000000c1004722b */ /* 0x080fe40000000004 */
[----:B------:R-:W-:Y:S02]  /*0200*/  DFMA R14, R18, R12, -R14 ;  /* 0x0000000c120e722b */ /* 0x000fe4000000080e */
[----:B---3--:R-:W-:Y:S02]  /*0210*/  DADD R20, R20, -R24 ;  /* 0x0000000014147229 */ /* 0x008fe40000000818 */
[----:B------:R-:W-:-:S06]  /*0220*/  DADD R6, R22, -R6 ;  /* 0x0000000016067229 */ /* 0x000fcc0000000806 */
[----:B------:R-:W-:Y:S02]  /*0230*/  DADD R4, R20, -R4 ;  /* 0x0000000014047229 */ /* 0x000fe40000000804 */
[----:B------:R-:W-:-:S07]  /*0240*/  DADD R6, R6, -R14 ;  /* 0x0000000006067229 */ /* 0x000fce000000080e */
[----:B------:R0:W-:Y:S04]  /*0250*/  STG.E.128 desc[UR6][R2.64], R4 ;  /* 0x0000000402007986 */ /* 0x0001e8000c101d06 */
.L_x_3:
[----:B------:R-:W-:Y:S05]  /*0260*/  BSYNC.RECONVERGENT B0 ;  /* 0x0000000000007941 */ /* 0x000fea0003800200 */
.L_x_2:
[----:B------:R-:W-:Y:S06]  /*0270*/  BAR.SYNC.DEFER_BLOCKING 0x0 ;  /* 0x0000000000007b1d */ /* 0x000fec0000010000 */
[----:B------:R-:W-:Y:S05]  /*0280*/  EXIT ;  /* 0x000000000000794d */ /* 0x000fea0003800000 */
.L_x_4:
        /* <DEDUP_REMOVED lines=15> */
.L_x_57:


//--------------------- .text._Z26double_hh_transform_kernelP7double2S0_S0_ii --------------------------
	.section	.text._Z26double_hh_transform_kernelP7double2S0_S0_ii,"ax",@progbits
	.align	128
        .global         _Z26double_hh_transform_kernelP7double2S0_S0_ii
        .type           _Z26double_hh_transform_kernelP7double2S0_S0_ii,@function
        .size           _Z26double_hh_transform_kernelP7double2S0_S0_ii,(.L_x_58 - _Z26double_hh_transform_kernelP7double2S0_S0_ii)
        .other          _Z26double_hh_transform_kernelP7double2S0_S0_ii,@"STO_CUDA_ENTRY STV_DEFAULT"
_Z26double_hh_transform_kernelP7double2S0_S0_ii:
.text._Z26double_hh_transform_kernelP7double2S0_S0_ii:
[----:B------:R-:W-:Y:S01]  /*0000*/  LDC R1, c[0x0][0x37c] ;  /* 0x0000df00ff017b82 */ /* 0x000fe20000000800 */
[----:B------:R-:W0:Y:S01]  /*0010*/  S2R R11, SR_TID.X ;  /* 0x00000000000b7919 */ /* 0x000e220000002100 */
[----:B------:R-:W0:Y:S01]  /*0020*/  LDCU UR6, c[0x0][0x398] ;  /* 0x00007300ff0677ac */ /* 0x000e220008000800 */
[----:B------:R-:W-:Y:S01]  /*0030*/  BSSY.RECONVERGENT B0, `(.L_x_5) ;  /* 0x0000019000007945 */ /* 0x000fe20003800200 */
[----:B0-----:R-:W-:-:S04]  /*0040*/  ISETP.GE.AND P0, PT, R11, UR6, PT ;  /* 0x000000060b007c0c */ /* 0x001fc8000bf06270 */
[----:B------:R-:W-:-:S13]  /*0050*/  ISETP.EQ.OR P0, PT, R11, RZ, P0 ;  /* 0x000000ff0b00720c */ /* 0x000fda0000702670 */
[----:B------:R-:W-:Y:S05]  /*0060*/  @P0 BRA `(.L_x_6) ;  /* 0x0000000000540947 */ /* 0x000fea0003800000 */
[----:B------:R-:W0:Y:S01]  /*0070*/  LDC.64 R12, c[0x0][0x390] ;  /* 0x0000e400ff0c7b82 */ /* 0x000e220000000a00 */
[----:B------:R-:W1:Y:S07]  /*0080*/  LDCU.64 UR4, c[0x0][0x358] ;  /* 0x00006b00ff0477ac */ /* 0x000e6e0008000a00 */
[----:B------:R-:W2:Y:S08]  /*0090*/  LDC R0, c[0x0][0x39c] ;  /* 0x0000e700ff007b82 */ /* 0x000eb00000000800 */
[----:B------:R-:W3:Y:S08]  /*00a0*/  LDC.64 R4, c[0x0][0x388] ;  /* 0x0000e200ff047b82 */ /* 0x000ef00000000a00 */
[----:B------:R-:W4:Y:S01]  /*00b0*/  LDC.64 R2, c[0x0][0x380] ;  /* 0x0000e000ff027b82 */ /* 0x000f220000000a00 */
[----:B0-----:R-:W-:-:S06]  /*00c0*/  IMAD.WIDE.U32 R12, R11, 0x10, R12 ;  /* 0x000000100b0c7825 */ /* 0x001fcc00078e000c */
[----:B-1----:R-:W5:Y:S01]  /*00d0*/  LDG.E.128 R12, desc[UR4][R12.64] ;  /* 0x000000040c0c7981 */ /* 0x002f62000c1e1d00 */
[----:B--2---:R-:W-:-:S05]  /*00e0*/  IADD3 R0, PT, PT, R11, -0x1, R0 ;  /* 0xffffffff0b007810 */ /* 0x004fca0007ffe000 */
[----:B------:R-:W-:Y:S01]  /*00f0*/  IMAD R9, R0, UR6, RZ ;  /* 0x0000000600097c24 */ /* 0x000fe2000f8e02ff */
[----:B---3--:R-:W5:Y:S01]  /*0100*/  LDG.E.128 R4, desc[UR4][R4.64] ;  /* 0x0000000404047981 */ /* 0x008f62000c1e1d00 */
[----:B------:R-:W-:-:S04]  /*0110*/  IADD3 R0, PT, PT, -R11, UR6, RZ ;  /* 0x000000060b007c10 */ /* 0x000fc8000fffe1ff */
[----:B------:R-:W-:-:S05]  /*0120*/  LEA R9, R9, R0, 0x1 ;  /* 0x0000000009097211 */ /* 0x000fca00078e08ff */
[----:B----4-:R-:W-:-:S05]  /*0130*/  IMAD.WIDE R2, R9, 0x10, R2 ;  /* 0x0000001009027825 */ /* 0x010fca00078e0202 */
[----:B------:R-:W2:Y:S01]  /*0140*/  LDG.E.128 R8, desc[UR4][R2.64] ;  /* 0x0000000402087981 */ /* 0x000ea2000c1e1d00 */
[-C--:B-----5:R-:W-:Y:S02]  /*0150*/  DMUL R16, R6, R14.reuse ;  /* 0x0000000e06107228 */ /* 0x0a0fe40000000000 */
[----:B------:R-:W-:-:S06]  /*0160*/  DMUL R14, R4, R14 ;  /* 0x0000000e040e7228 */ /* 0x000fcc0000000000 */
[-C--:B------:R-:W-:Y:S02]  /*0170*/  DFMA R16, R4, R12.reuse, R16 ;  /* 0x0000000c0410722b */ /* 0x080fe40000000010 */
[----:B------:R-:W-:-:S06]  /*0180*/  DFMA R14, R6, R12, -R14 ;  /* 0x0000000c060e722b */ /* 0x000fcc000000080e */
[----:B--2---:R-:W-:Y:S02]  /*0190*/  DADD R8, R8, -R16 ;  /* 0x0000000008087229 */ /* 0x004fe40000000810 */
[----:B------:R-:W-:-:S07]  /*01a0*/  DADD R10, R10, -R14 ;  /* 0x000000000a0a7229 */ /* 0x000fce000000080e */
[----:B------:R0:W-:Y:S04]  /*01b0*/  STG.E.128 desc[UR4][R2.64], R8 ;  /* 0x0000000802007986 */ /* 0x0001e8000c101d04 */
.L_x_6:
[----:B------:R-:W-:Y:S05]  /*01c0*/  BSYNC.RECONVERGENT B0 ;  /* 0x0000000000007941 */ /* 0x000fea0003800200 */
.L_x_5:
[----:B------:R-:W-:Y:S06]  /*01d0*/  BAR.SYNC.DEFER_BLOCKING 0x0 ;  /* 0x0000000000007b1d */ /* 0x000fec0000010000 */
[----:B------:R-:W-:Y:S05]  /*01e0*/  EXIT ;  /* 0x000000000000794d */ /* 0x000fea0003800000 */
.L_x_7:
        /* <DEDUP_REMOVED lines=9> */
.L_x_58:


//--------------------- .text._Z22dot_product_c_kernel_1P7double2S0_S0_S0_S0_S0_iii --------------------------
	.section	.text._Z22dot_product_c_kernel_1P7double2S0_S0_S0_S0_S0_iii,"ax",@progbits
	.align	128
        .global         _Z22dot_product_c_kernel_1P7double2S0_S0_S0_S0_S0_iii
        .type           _Z22dot_product_c_kernel_1P7double2S0_S0_S0_S0_S0_iii,@function
        .size           _Z22dot_product_c_kernel_1P7double2S0_S0_S0_S0_S0_iii,(.L_x_59 - _Z22dot_product_c_kernel_1P7double2S0_S0_S0_S0_S0_iii)
        .other          _Z22dot_product_c_kernel_1P7double2S0_S0_S0_S0_S0_iii,@"STO_CUDA_ENTRY STV_DEFAULT"
_Z22dot_product_c_kernel_1P7double2S0_S0_S0_S0_S0_iii:
.text._Z22dot_product_c_kernel_1P7double2S0_S0_S0_S0_S0_iii:
        /* <DEDUP_REMOVED lines=8> */
[----:B------:R-:W1:Y:S01]  /*0080*/  LDCU.64 UR12, c[0x0][0x358] ;  /* 0x00006b00ff0c77ac */ /* 0x000e620008000a00 */
[----:B------:R-:W2:Y:S06]  /*0090*/  LDCU UR8, c[0x0][0x3b4] ;  /* 0x00007680ff0877ac */ /* 0x000eac0008000800 */
[----:B------:R-:W3:Y:S08]  /*00a0*/  LDC.64 R8, c[0x0][0x398] ;  /* 0x0000e600ff087b82 */ /* 0x000ef00000000a00 */
[----:B------:R-:W4:Y:S01]  /*00b0*/  LDC.64 R24, c[0x0][0x3a0] ;  /* 0x0000e800ff187b82 */ /* 0x000f220000000a00 */
[----:B0-----:R-:W-:-:S05]  /*00c0*/  IMAD.WIDE.U32 R2, R20, 0x10, R2 ;  /* 0x0000001014027825 */ /* 0x001fca00078e0002 */
[----:B-1----:R-:W5:Y:S04]  /*00d0*/  LDG.E.128 R12, desc[UR12][R2.64] ;  /* 0x0000000c020c7981 */ /* 0x002f68000c1e1d00 */
[----:B---3--:R-:W5:Y:S01]  /*00e0*/  LDG.E.128 R8, desc[UR12][R8.64] ;  /* 0x0000000c08087981 */ /* 0x008f62000c1e1d00 */
[----:B----4-:R-:W-:-:S05]  /*00f0*/  IMAD.WIDE.U32 R24, R20, 0x10, R24 ;  /* 0x0000001014187825 */ /* 0x010fca00078e0018 */
[----:B------:R-:W3:Y:S01]  /*0100*/  LDG.E.128 R4, desc[UR12][R24.64] ;  /* 0x0000000c18047981 */ /* 0x000ee2000c1e1d00 */
[----:B--2---:R-:W-:Y:S01]  /*0110*/  UISETP.GE.AND UP0, UPT, UR8, 0x1, UPT ;  /* 0x000000010800788c */ /* 0x004fe2000bf06270 */
[-C--:B-----5:R-:W-:Y:S02]  /*0120*/  DMUL R16, R10, R14.reuse ;  /* 0x0000000e0a107228 */ /* 0x0a0fe40000000000 */
[----:B------:R-:W-:-:S06]  /*0130*/  DMUL R14, R8, R14 ;  /* 0x0000000e080e7228 */ /* 0x000fcc0000000000 */
[-C--:B------:R-:W-:Y:S02]  /*0140*/  DFMA R16, R8, R12.reuse, -R16 ;  /* 0x0000000c0810722b */ /* 0x080fe40000000810 */
[----:B------:R-:W-:-:S06]  /*0150*/  DFMA R14, R10, R12, R14 ;  /* 0x0000000c0a0e722b */ /* 0x000fcc000000000e */
[----:B---3--:R-:W-:Y:S02]  /*0160*/  DADD R4, R4, -R16 ;  /* 0x0000000004047229 */ /* 0x008fe40000000810 */
[----:B------:R-:W-:-:S07]  /*0170*/  DADD R6, R6, -R14 ;  /* 0x0000000006067229 */ /* 0x000fce000000080e */
[----:B------:R0:W-:Y:S01]  /*0180*/  STG.E.128 desc[UR12][R24.64], R4 ;  /* 0x0000000418007986 */ /* 0x0001e2000c101d0c */
[----:B------:R-:W-:Y:S05]  /*0190*/  BRA.U !UP0, `(.L_x_9) ;  /* 0x0000000908d87547 */ /* 0x000fea000b800000 */
[----:B------:R-:W1:Y:S01]  /*01a0*/  LDCU UR4, c[0x0][0x3b8] ;  /* 0x00007700ff0477ac */ /* 0x000e620008000800 */
[C---:B0-----:R-:W-:Y:S01]  /*01b0*/  IADD3 R5, PT, PT, -R20.reuse, UR11, RZ ;  /* 0x0000000b14057c10 */ /* 0x041fe2000fffe1ff */
[----:B------:R-:W-:Y:S01]  /*01c0*/  IMAD.MOV.U32 R27, RZ, RZ, RZ ;  /* 0x000000ffff1b7224 */ /* 0x000fe200078e00ff */
[----:B------:R-:W-:Y:S01]  /*01d0*/  UISETP.GE.U32.AND UP0, UPT, UR8, 0x4, UPT ;  /* 0x000000040800788c */ /* 0x000fe2000bf06070 */
[----:B-1----:R-:W-:-:S04]  /*01e0*/  IADD3 R4, PT, PT, R20, UR4, RZ ;  /* 0x0000000414047c10 */ /* 0x002fc8000fffe0ff */
[----:B------:R-:W-:-:S05]  /*01f0*/  IADD3 R0, PT, PT, R4, -0x1, RZ ;  /* 0xffffffff04007810 */ /* 0x000fca0007ffe0ff */
[----:B------:R-:W-:-:S05]  /*0200*/  IMAD R0, R0, UR11, RZ ;  /* 0x0000000b00007c24 */ /* 0x000fca000f8e02ff */
[----:B------:R-:W-:Y:S01]  /*0210*/  LEA R0, R0, R5, 0x1 ;  /* 0x0000000500007211 */ /* 0x000fe200078e08ff */
[----:B------:R-:W-:Y:S06]  /*0220*/  BRA.U !UP0, `(.L_x_10) ;  /* 0x0000000508847547 */ /* 0x000fec000b800000 */
[----:B------:R-:W0:Y:S01]  /*0230*/  LDCU.64 UR6, c[0x0][0x390] ;  /* 0x00007200ff0677ac */ /* 0x000e220008000a00 */
[----:B------:R-:W-:Y:S01]  /*0240*/  LEA R5, R4, 0xffffffff, 0x1 ;  /* 0xffffffff04057811 */ /* 0x000fe200078e08ff */
[----:B------:R-:W1:Y:S04]  /*0250*/  LDCU.64 UR4, c[0x0][0x388] ;  /* 0x00007100ff0477ac */ /* 0x000e680008000a00 */
[----:B------:R-:W-:Y:S01]  /*0260*/  IMAD R20, R5, UR11, -R20 ;  /* 0x0000000b05147c24 */ /* 0x000fe2000f8e0a14 */
[----:B------:R-:W-:-:S04]  /*0270*/  ULOP3.LUT UR9, UR8, 0x7ffffffc, URZ, 0xc0, !UPT ;  /* 0x7ffffffc08097892 */ /* 0x000fc8000f8ec0ff */
[----:B------:R-:W-:Y:S02]  /*0280*/  UIADD3 UR10, UPT, UPT, -UR9, URZ, URZ ;  /* 0x000000ff090a7290 */ /* 0x000fe4000fffe1ff */
[----:B0-----:R-:W-:Y:S02]  /*0290*/  UIADD3 UR6, UP0, UPT, UR6, 0x20, URZ ;  /* 0x0000002006067890 */ /* 0x001fe4000ff1e0ff */
[----:B-1----:R-:W-:Y:S02]  /*02a0*/  UIADD3 UR4, UP1, UPT, UR4, 0x20, URZ ;  /* 0x0000002004047890 */ /* 0x002fe4000ff3e0ff */
[----:B------:R-:W-:Y:S02]  /*02b0*/  UIADD3.X UR7, UPT, UPT, URZ, UR7, URZ, UP0, !UPT ;  /* 0x00000007ff077290 */ /* 0x000fe400087fe4ff */
[----:B------:R-:W-:Y:S01]  /*02c0*/  IMAD.U32 R26, RZ, RZ, UR6 ;  /* 0x00000006ff1a7e24 */ /* 0x000fe2000f8e00ff */
[----:B------:R-:W-:Y:S01]  /*02d0*/  UIADD3.X UR5, UPT, UPT, URZ, UR5, URZ, UP1, !UPT ;  /* 0x00000005ff057290 */ /* 0x000fe20008ffe4ff */
[----:B------:R-:W-:-:S02]  /*02e0*/  MOV R22, UR4 ;  /* 0x0000000400167c02 */ /* 0x000fc40008000f00 */
[----:B------:R-:W-:-:S03]  /*02f0*/  IMAD.U32 R27, RZ, RZ, UR7 ;  /* 0x00000007ff1b7e24 */ /* 0x000fc6000f8e00ff */
[----:B------:R-:W-:-:S07]  /*0300*/  MOV R23, UR5 ;  /* 0x0000000500177c02 */ /* 0x000fce0008000f00 */
.L_x_11:
[----:B0-----:R-:W2:Y:S04]  /*0310*/  LDG.E.128 R4, desc[UR12][R24.64] ;  /* 0x0000000c18047981 */ /* 0x001ea8000c1e1d00 */
[----:B------:R-:W2:Y:S04]  /*0320*/  LDG.E.128 R8, desc[UR12][R26.64+-0x20] ;  /* 0xffffe00c1a087981 */ /* 0x000ea8000c1e1d00 */
[----:B------:R-:W3:Y:S04]  /*0330*/  LDG.E.128 R12, desc[UR12][R2.64] ;  /* 0x0000000c020c7981 */ /* 0x000ee8000c1e1d00 */
[----:B------:R-:W3:Y:S01]  /*0340*/  LDG.E.128 R16, desc[UR12][R22.64+-0x20] ;  /* 0xffffe00c16107981 */ /* 0x000ee2000c1e1d00 */
[----:B--2---:R-:W-:-:S02]  /*0350*/  DMUL R28, R10, R6 ;  /* 0x000000060a1c7228 */ /* 0x004fc40000000000 */
[----:B------:R-:W-:-:S06]  /*0360*/  DMUL R6, R8, R6 ;  /* 0x0000000608067228 */ /* 0x000fcc0000000000 */
[-C--:B------:R-:W-:Y:S02]  /*0370*/  DFMA R8, R8, R4.reuse, R28 ;  /* 0x000000040808722b */ /* 0x080fe4000000001c */
[----:B------:R-:W0:Y:S01]  /*0380*/  LDC.64 R28, c[0x0][0x380] ;  /* 0x0000e000ff1c7b82 */ /* 0x000e220000000a00 */
[----:B------:R-:W-:Y:S02]  /*0390*/  DFMA R10, R10, R4, -R6 ;  /* 0x000000040a0a722b */ /* 0x000fe40000000806 */
[-C--:B---3--:R-:W-:Y:S02]  /*03a0*/  DMUL R4, R18, R14.reuse ;  /* 0x0000000e12047228 */ /* 0x088fe40000000000 */
[----:B------:R-:W-:-:S06]  /*03b0*/  DMUL R14, R16, R14 ;  /* 0x0000000e100e7228 */ /* 0x000fcc0000000000 */
[-C--:B------:R-:W-:Y:S02]  /*03c0*/  DFMA R16, R16, R12.reuse, R4 ;  /* 0x0000000c1010722b */ /* 0x080fe40000000004 */
[----:B------:R-:W-:Y:S01]  /*03d0*/  DFMA R18, R18, R12, -R14 ;  /* 0x0000000c1212722b */ /* 0x000fe2000000080e */
[----:B0-----:R-:W-:-:S05]  /*03e0*/  IMAD.WIDE R28, R20, 0x10, R28 ;  /* 0x00000010141c7825 */ /* 0x001fca00078e021c */
[----:B------:R-:W2:Y:S02]  /*03f0*/  LDG.E.128 R4, desc[UR12][R28.64] ;  /* 0x0000000c1c047981 */ /* 0x000ea4000c1e1d00 */
[----:B--2---:R-:W-:Y:S02]  /*0400*/  DADD R4, R4, -R8 ;  /* 0x0000000004047229 */ /* 0x004fe40000000808 */
[----:B------:R-:W-:-:S06]  /*0410*/  DADD R6, R6, -R10 ;  /* 0x0000000006067229 */ /* 0x000fcc000000080a */
[----:B------:R-:W-:Y:S02]  /*0420*/  DADD R16, R4, -R16 ;  /* 0x0000000004107229 */ /* 0x000fe40000000810 */
[----:B------:R-:W-:-:S07]  /*0430*/  DADD R18, R6, -R18 ;  /* 0x0000000006127229 */ /* 0x000fce0000000812 */
[----:B------:R0:W-:Y:S04]  /*0440*/  STG.E.128 desc[UR12][R28.64], R16 ;  /* 0x000000101c007986 */ /* 0x0001e8000c101d0c */
[----:B------:R-:W2:Y:S04]  /*0450*/  LDG.E.128 R8, desc[UR12][R26.64+-0x10] ;  /* 0xfffff00c1a087981 */ /* 0x000ea8000c1e1d00 */
[----:B------:R-:W2:Y:S02]  /*0460*/  LDG.E.128 R12, desc[UR12][R24.64] ;  /* 0x0000000c180c7981 */ /* 0x000ea4000c1e1d00 */
[----:B--2---:R-:W-:-:S02]  /*0470*/  DMUL R4, R10, R14 ;  /* 0x0000000e0a047228 */ /* 0x004fc40000000000 */
[----:B------:R-:W-:-:S06]  /*0480*/  DMUL R14, R8, R14 ;  /* 0x0000000e080e7228 */ /* 0x000fcc0000000000 */
[-C--:B0-----:R-:W-:Y:S02]  /*0490*/  DFMA R16, R8, R12.reuse, R4 ;  /* 0x0000000c0810722b */ /* 0x081fe40000000004 */
[----:B------:R-:W2:Y:S01]  /*04a0*/  LDG.E.128 R4, desc[UR12][R28.64+0x10] ;  /* 0x0000100c1c047981 */ /* 0x000ea2000c1e1d00 */
[----:B------:R-:W-:-:S03]  /*04b0*/  DFMA R18, R10, R12, -R14 ;  /* 0x0000000c0a12722b */ /* 0x000fc6000000080e */
[----:B------:R-:W3:Y:S04]  /*04c0*/  LDG.E.128 R8, desc[UR12][R22.64+-0x10] ;  /* 0xfffff00c16087981 */ /* 0x000ee8000c1e1d00 */
[----:B------:R-:W3:Y:S01]  /*04d0*/  LDG.E.128 R12, desc[UR12][R2.64] ;  /* 0x0000000c020c7981 */ /* 0x000ee2000c1e1d00 */
[----:B--2---:R-:W-:Y:S02]  /*04e0*/  DADD R18, R6, -R18 ;  /* 0x0000000006127229 */ /* 0x004fe40000000812 */
[----:B------:R-:W-:Y:S02]  /*04f0*/  DADD R4, R4, -R16 ;  /* 0x0000000004047229 */ /* 0x000fe40000000810 */
[-C--:B---3--:R-:W-:Y:S02]  /*0500*/  DMUL R6, R10, R14.reuse ;  /* 0x0000000e0a067228 */ /* 0x088fe40000000000 */
[----:B------:R-:W-:-:S06]  /*0510*/  DMUL R14, R8, R14 ;  /* 0x0000000e080e7228 */ /* 0x000fcc0000000000 */
[-C--:B------:R-:W-:Y:S02]  /*0520*/  DFMA R6, R8, R12.reuse, R6 ;  /* 0x0000000c0806722b */ /* 0x080fe40000000006 */
[----:B------:R-:W-:-:S06]  /*0530*/  DFMA R14, R10, R12, -R14 ;  /* 0x0000000c0a0e722b */ /* 0x000fcc000000080e */
        /* <DEDUP_REMOVED lines=28> */
[----:B------:R0:W3:Y:S04]  /*0700*/  LDG.E.128 R8, desc[UR12][R22.64+0x10] ;  /* 0x0000100c16087981 */ /* 0x0000e8000c1e1d00 */
[----:B------:R-:W3:Y:S01]  /*0710*/  LDG.E.128 R12, desc[UR12][R2.64] ;  /* 0x0000000c020c7981 */ /* 0x000ee2000c1e1d00 */
[----:B------:R-:W-:Y:S01]  /*0720*/  UIADD3 UR10, UPT, UPT, UR10, 0x4, URZ ;  /* 0x000000040a0a7890 */ /* 0x000fe2000fffe0ff */
[----:B------:R-:W-:Y:S02]  /*0730*/  IADD3 R26, P0, PT, R26, 0x40, RZ ;  /* 0x000000401a1a7810 */ /* 0x000fe40007f1e0ff */
[----:B------:R-:W-:Y:S01]  /*0740*/  IADD3 R20, PT, PT, R20, 0x4, RZ ;  /* 0x0000000414147810 */ /* 0x000fe20007ffe0ff */
[----:B------:R-:W-:Y:S01]  /*0750*/  UISETP.NE.AND UP0, UPT, UR10, URZ, UPT ;  /* 0x000000ff0a00728c */ /* 0x000fe2000bf05270 */
[----:B0-----:R-:W-:-:S02]  /*0760*/  IADD3 R22, P1, PT, R22, 0x40, RZ ;  /* 0x0000004016167810 */ /* 0x001fc40007f3e0ff */
[----:B------:R-:W-:-:S03]  /*0770*/  IADD3.X R27, PT, PT, RZ, R27, RZ, P0, !PT ;  /* 0x0000001bff1b7210 */ /* 0x000fc600007fe4ff */
[----:B------:R-:W-:Y:S01]  /*0780*/  IMAD.X R23, RZ, RZ, R23, P1 ;  /* 0x000000ffff177224 */ /* 0x000fe200008e0617 */
        /* <DEDUP_REMOVED lines=8> */
[----:B------:R0:W-:Y:S01]  /*0810*/  STG.E.128 desc[UR12][R28.64+0x30], R4 ;  /* 0x000030041c007986 */ /* 0x0001e2000c101d0c */
[----:B------:R-:W-:Y:S05]  /*0820*/  BRA.U UP0, `(.L_x_11) ;  /* 0xfffffff900b87547 */ /* 0x000fea000b83ffff */
[----:B------:R-:W-:-:S07]  /*0830*/  MOV R27, UR9 ;  /* 0x00000009001b7c02 */ /* 0x000fce0008000f00 */
.L_x_10:
[----:B------:R-:W-:-:S09]  /*0840*/  ULOP3.LUT UP0, UR5, UR8, 0x3, URZ, 0xc0, !UPT ;  /* 0x0000000308057892 */ /* 0x000fd2000f80c0ff */
[----:B------:R-:W-:Y:S05]  /*0850*/  BRA.U !UP0, `(.L_x_9) ;  /* 0x0000000508287547 */ /* 0x000fea000b800000 */
[----:B------:R-:W-:Y:S02]  /*0860*/  UISETP.NE.AND UP0, UPT, UR5, 0x1, UPT ;  /* 0x000000010500788c */ /* 0x000fe4000bf05270 */
[----:B------:R-:W-:-:S04]  /*0870*/  ULOP3.LUT UR4, UR8, 0x1, URZ, 0xc0, !UPT ;  /* 0x0000000108047892 */ /* 0x000fc8000f8ec0ff */
[----:B------:R-:W-:-:S03]  /*0880*/  UISETP.NE.U32.AND UP1, UPT, UR4, 0x1, UPT ;  /* 0x000000010400788c */ /* 0x000fc6000bf25070 */
[----:B------:R-:W-:Y:S08]  /*0890*/  BRA.U !UP0, `(.L_x_12) ;  /* 0x0000000108b07547 */ /* 0x000ff0000b800000 */
[----:B------:R-:W1:Y:S01]  /*08a0*/  LDC.64 R18, c[0x0][0x390] ;  /* 0x0000e400ff127b82 */ /* 0x000e620000000a00 */
[----:B------:R-:W2:Y:S07]  /*08b0*/  LDG.E.128 R8, desc[UR12][R24.64] ;  /* 0x0000000c18087981 */ /* 0x000eae000c1e1d00 */
[----:B0-----:R-:W0:Y:S01]  /*08c0*/  LDC.64 R28, c[0x0][0x380] ;  /* 0x0000e000ff1c7b82 */ /* 0x001e220000000a00 */
[----:B------:R-:W-:-:S07]  /*08d0*/  IMAD.IADD R5, R0, 0x1, R27 ;  /* 0x0000000100057824 */ /* 0x000fce00078e021b */
[----:B------:R-:W3:Y:S01]  /*08e0*/  LDC.64 R16, c[0x0][0x388] ;  /* 0x0000e200ff107b82 */ /* 0x000ee20000000a00 */
[----:B-1----:R-:W-:-:S05]  /*08f0*/  IMAD.WIDE.U32 R18, R27, 0x10, R18 ;  /* 0x000000101b127825 */ /* 0x002fca00078e0012 */
[----:B------:R-:W2:Y:S01]  /*0900*/  LDG.E.128 R12, desc[UR12][R18.64] ;  /* 0x0000000c120c7981 */ /* 0x000ea2000c1e1d00 */
[----:B0-----:R-:W-:-:S05]  /*0910*/  IMAD.WIDE R28, R5, 0x10, R28 ;  /* 0x00000010051c7825 */ /* 0x001fca00078e021c */
[----:B------:R-:W4:Y:S01]  /*0920*/  LDG.E.128 R4, desc[UR12][R28.64] ;  /* 0x0000000c1c047981 */ /* 0x000f22000c1e1d00 */
[----:B---3--:R-:W-:Y:S01]  /*0930*/  IMAD.WIDE.U32 R16, R27, 0x10, R16 ;  /* 0x000000101b107825 */ /* 0x008fe200078e0010 */
[-C--:B--2---:R-:W-:Y:S02]  /*0940*/  DMUL R20, R14, R10.reuse ;  /* 0x0000000a0e147228 */ /* 0x084fe40000000000 */
[----:B------:R-:W-:-:S06]  /*0950*/  DMUL R10, R12, R10 ;  /* 0x0000000a0c0a7228 */ /* 0x000fcc0000000000 */
[-C--:B------:R-:W-:Y:S02]  /*0960*/  DFMA R12, R12, R8.reuse, R20 ;  /* 0x000000080c0c722b */ /* 0x080fe40000000014 */
[----:B------:R-:W-:Y:S02]  /*0970*/  DFMA R20, R14, R8, -R10 ;  /* 0x000000080e14722b */ /* 0x000fe4000000080a */
[----:B------:R-:W2:Y:S04]  /*0980*/  LDG.E.128 R8, desc[UR12][R2.64] ;  /* 0x0000000c02087981 */ /* 0x000ea8000c1e1d00 */
[----:B----4-:R-:W-:Y:S02]  /*0990*/  DADD R4, R4, -R12 ;  /* 0x0000000004047229 */ /* 0x010fe4000000080c */
[----:B------:R-:W2:Y:S01]  /*09a0*/  LDG.E.128 R12, desc[UR12][R16.64] ;  /* 0x0000000c100c7981 */ /* 0x000ea2000c1e1d00 */
[----:B------:R-:W-:-:S02]  /*09b0*/  DADD R6, R6, -R20 ;  /* 0x0000000006067229 */ /* 0x000fc40000000814 */
[-C--:B--2---:R-:W-:Y:S02]  /*09c0*/  DMUL R20, R14, R10.reuse ;  /* 0x0000000a0e147228 */ /* 0x084fe40000000000 */
[----:B------:R-:W-:-:S06]  /*09d0*/  DMUL R10, R12, R10 ;  /* 0x0000000a0c0a7228 */ /* 0x000fcc0000000000 */
[-C--:B------:R-:W-:Y:S02]  /*09e0*/  DFMA R20, R12, R8.reuse, R20 ;  /* 0x000000080c14722b */ /* 0x080fe40000000014 */
[----:B------:R-:W-:-:S06]  /*09f0*/  DFMA R10, R14, R8, -R10 ;  /* 0x000000080e0a722b */ /* 0x000fcc000000080a */
[----:B------:R-:W-:Y:S02]  /*0a00*/  DADD R4, R4, -R20 ;  /* 0x0000000004047229 */ /* 0x000fe40000000814 */
[----:B------:R-:W-:-:S07]  /*0a10*/  DADD R6, R6, -R10 ;  /* 0x0000000006067229 */ /* 0x000fce000000080a */
[----:B------:R0:W-:Y:S04]  /*0a20*/  STG.E.128 desc[UR12][R28.64], R4 ;  /* 0x000000041c007986 */ /* 0x0001e8000c101d0c */
[----:B------:R-:W2:Y:S04]  /*0a30*/  LDG.E.128 R8, desc[UR12][R24.64] ;  /* 0x0000000c18087981 */ /* 0x000ea8000c1e1d00 */
[----:B------:R-:W3:Y:S04]  /*0a40*/  LDG.E.128 R12, desc[UR12][R16.64+0x10] ;  /* 0x0000100c100c7981 */ /* 0x000ee8000c1e1d00 */
[----:B0-----:R-:W2:Y:S04]  /*0a50*/  LDG.E.128 R4, desc[UR12][R18.64+0x10] ;  /* 0x0000100c12047981 */ /* 0x001ea8000c1e1d00 */
[----:B------:R-:W3:Y:S01]  /*0a60*/  LDG.E.128 R16, desc[UR12][R2.64] ;  /* 0x0000000c02107981 */ /* 0x000ee2000c1e1d00 */
[----:B--2---:R-:W-:-:S02]  /*0a70*/  DMUL R20, R6, R10 ;  /* 0x0000000a06147228 */ /* 0x004fc40000000000 */
[----:B------:R-:W-:-:S06]  /*0a80*/  DMUL R10, R4, R10 ;  /* 0x0000000a040a7228 */ /* 0x000fcc0000000000 */
[-C--:B------:R-:W-:Y:S02]  /*0a90*/  DFMA R4, R4, R8.reuse, R20 ;  /* 0x000000080404722b */ /* 0x080fe40000000014 */
[----:B------:R-:W2:Y:S01]  /*0aa0*/  LDG.E.128 R20, desc[UR12][R28.64+0x10] ;  /* 0x0000100c1c147981 */ /* 0x000ea2000c1e1d00 */
[----:B------:R-:W-:Y:S02]  /*0ab0*/  DFMA R10, R6, R8, -R10 ;  /* 0x00000008060a722b */ /* 0x000fe4000000080a */
[-C--:B---3--:R-:W-:Y:S02]  /*0ac0*/  DMUL R8, R14, R18.reuse ;  /* 0x000000120e087228 */ /* 0x088fe40000000000 */
[----:B------:R-:W-:-:S06]  /*0ad0*/  DMUL R6, R12, R18 ;  /* 0x000000120c067228 */ /* 0x000fcc0000000000 */
[-C--:B------:R-:W-:Y:S02]  /*0ae0*/  DFMA R8, R12, R16.reuse, R8 ;  /* 0x000000100c08722b */ /* 0x080fe40000000008 */
[----:B------:R-:W-:Y:S01]  /*0af0*/  DFMA R6, R14, R16, -R6 ;  /* 0x000000100e06722b */ /* 0x000fe20000000806 */
[----:B------:R-:W-:Y:S01]  /*0b00*/  IADD3 R27, PT, PT, R27, 0x2, RZ ;  /* 0x000000021b1b7810 */ /* 0x000fe20007ffe0ff */
[----:B--2---:R-:W-:Y:S02]  /*0b10*/  DADD R4, R20, -R4 ;  /* 0x0000000014047229 */ /* 0x004fe40000000804 */
[----:B------:R-:W-:-:S06]  /*0b20*/  DADD R10, R22, -R10 ;  /* 0x00000000160a7229 */ /* 0x000fcc000000080a */
[----:B------:R-:W-:Y:S02]  /*0b30*/  DADD R4, R4, -R8 ;  /* 0x0000000004047229 */ /* 0x000fe40000000808 */
[----:B------:R-:W-:-:S07]  /*0b40*/  DADD R6, R10, -R6 ;  /* 0x000000000a067229 */ /* 0x000fce0000000806 */
[----:B------:R1:W-:Y:S04]  /*0b50*/  STG.E.128 desc[UR12][R28.64+0x10], R4 ;  /* 0x000010041c007986 */ /* 0x0003e8000c101d0c */
.L_x_12:
[----:B------:R-:W-:Y:S05]  /*0b60*/  BRA.U UP1, `(.L_x_9) ;  /* 0x0000000101647547 */ /* 0x000fea000b800000 */
[----:B01----:R-:W0:Y:S01]  /*0b70*/  LDC.64 R4, c[0x0][0x390] ;  /* 0x0000e400ff047b82 */ /* 0x003e220000000a00 */
[----:B------:R-:W2:Y:S04]  /*0b80*/  LDG.E.128 R8, desc[UR12][R24.64] ;  /* 0x0000000c18087981 */ /* 0x000ea8000c1e1d00 */
[----:B------:R-:W3:Y:S03]  /*0b90*/  LDG.E.128 R12, desc[UR12][R2.64] ;  /* 0x0000000c020c7981 */ /* 0x000ee6000c1e1d00 */
[----:B------:R-:W1:Y:S08]  /*0ba0*/  LDC.64 R16, c[0x0][0x388] ;  /* 0x0000e200ff107b82 */ /* 0x000e700000000a00 */
[----:B------:R-:W4:Y:S01]  /*0bb0*/  LDC.64 R20, c[0x0][0x380] ;  /* 0x0000e000ff147b82 */ /* 0x000f220000000a00 */
[----:B0-----:R-:W-:-:S06]  /*0bc0*/  IMAD.WIDE.U32 R4, R27, 0x10, R4 ;  /* 0x000000101b047825 */ /* 0x001fcc00078e0004 */
[----:B------:R-:W2:Y:S01]  /*0bd0*/  LDG.E.128 R4, desc[UR12][R4.64] ;  /* 0x0000000c04047981 */ /* 0x000ea2000c1e1d00 */
[----:B-1----:R-:W-:Y:S01]  /*0be0*/  IMAD.WIDE.U32 R16, R27, 0x10, R16 ;  /* 0x000000101b107825 */ /* 0x002fe200078e0010 */
[----:B------:R-:W-:-:S05]  /*0bf0*/  IADD3 R27, PT, PT, R0, R27, RZ ;  /* 0x0000001b001b7210 */ /* 0x000fca0007ffe0ff */
[----:B------:R-:W3:Y:S01]  /*0c00*/  LDG.E.128 R16, desc[UR12][R16.64] ;  /* 0x0000000c10107981 */ /* 0x000ee2000c1e1d00 */
[----:B----4-:R-:W-:-:S05]  /*0c10*/  IMAD.WIDE R26, R27, 0x10, R20 ;  /* 0x000000101b1a7825 */ /* 0x010fca00078e0214 */
[----:B------:R-:W4:Y:S01]  /*0c20*/  LDG.E.128 R20, desc[UR12][R26.64] ;  /* 0x0000000c1a147981 */ /* 0x000f22000c1e1d00 */
[-C--:B--2---:R-:W-:Y:S02]  /*0c30*/  DMUL R28, R6, R10.reuse ;  /* 0x0000000a061c7228 */ /* 0x084fe40000000000 */
[----:B------:R-:W-:-:S06]  /*0c40*/  DMUL R10, R4, R10 ;  /* 0x0000000a040a7228 */ /* 0x000fcc0000000000 */
[----:B------:R-:W-:Y:S02]  /*0c50*/  DFMA R28, R4, R8, R28 ;  /* 0x00000008041c722b */ /* 0x000fe4000000001c */
[----:B---3--:R-:W-:Y:S02]  /*0c60*/  DMUL R4, R18, R14 ;  /* 0x0000000e12047228 */ /* 0x008fe40000000000 */
[----:B------:R-:W-:Y:S02]  /*0c70*/  DFMA R10, R6, R8, -R10 ;  /* 0x00000008060a722b */ /* 0x000fe4000000080a */
[----:B------:R-:W-:Y:S02]  /*0c80*/  DMUL R14, R16, R14 ;  /* 0x0000000e100e7228 */ /* 0x000fe40000000000 */
[----:B----4-:R-:W-:Y:S02]  /*0c90*/  DADD R20, R20, -R28 ;  /* 0x0000000014147229 */ /* 0x010fe4000000081c */
[----:B------:R-:W-:-:S02]  /*0ca0*/  DFMA R4, R16, R12, R4 ;  /* 0x0000000c1004722b */ /* 0x000fc40000000004 */
[----:B------:R-:W-:Y:S02]  /*0cb0*/  DADD R10, R22, -R10 ;  /* 0x00000000160a7229 */ /* 0x000fe4000000080a */
[----:B------:R-:W-:-:S04]  /*0cc0*/  DFMA R14, R18, R12, -R14 ;  /* 0x0000000c120e722b */ /* 0x000fc8000000080e */
[----:B------:R-:W-:-:S04]  /*0cd0*/  DADD R4, R20, -R4 ;  /* 0x0000000014047229 */ /* 0x000fc80000000804 */
[----:B------:R-:W-:-:S07]  /*0ce0*/  DADD R6, R10, -R14 ;  /* 0x000000000a067229 */ /* 0x000fce000000080e */
[----:B------:R2:W-:Y:S04]  /*0cf0*/  STG.E.128 desc[UR12][R26.64], R4 ;  /* 0x000000041a007986 */ /* 0x0005e8000c101d0c */
.L_x_9:
[----:B------:R-:W-:Y:S05]  /*0d00*/  BSYNC.RECONVERGENT B0 ;  /* 0x0000000000007941 */ /* 0x000fea0003800200 */
.L_x_8:
[----:B------:R-:W-:Y:S06]  /*0d10*/  BAR.SYNC.DEFER_BLOCKING 0x0 ;  /* 0x0000000000007b1d */ /* 0x000fec0000010000 */
[----:B------:R-:W-:Y:S05]  /*0d20*/  EXIT ;  /* 0x000000000000794d */ /* 0x000fea0003800000 */
.L_x_13:
        /* <DEDUP_REMOVED lines=13> */
.L_x_59:


//--------------------- .text._Z20dot_product_c_kernelP7double2S0_S_S0_S0_S0_i --------------------------
	.section	.text._Z20dot_product_c_kernelP7double2S0_S_S0_S0_S0_i,"ax",@progbits
	.align	128
        .global         _Z20dot_product_c_kernelP7double2S0_S_S0_S0_S0_i
        .type           _Z20dot_product_c_kernelP7double2S0_S_S0_S0_S0_i,@function
        .size           _Z20dot_product_c_kernelP7double2S0_S_S0_S0_S0_i,(.L_x_60 - _Z20dot_product_c_kernelP7double2S0_S_S0_S0_S0_i)
        .other          _Z20dot_product_c_kernelP7double2S0_S_S0_S0_S0_i,@"STO_CUDA_ENTRY STV_DEFAULT"
_Z20dot_product_c_kernelP7double2S0_S_S0_S0_S0_i:
.text._Z20dot_product_c_kernelP7double2S0_S_S0_S0_S0_i:
[----:B------:R-:W-:Y:S01]  /*0000*/  LDC R1, c[0x0][0x37c] ;  /* 0x0000df00ff017b82 */ /* 0x000fe20000000800 */
[----:B------:R-:W0:Y:S07]  /*0010*/  S2R R0, SR_TID.X ;  /* 0x0000000000007919 */ /* 0x000e2e0000002100 */
[----:B------:R-:W0:Y:S01]  /*0020*/  LDC R3, c[0x0][0x3b8] ;  /* 0x0000ee00ff037b82 */ /* 0x000e220000000800 */
[----:B------:R-:W1:Y:S01]  /*0030*/  LDCU.64 UR8, c[0x0][0x358] ;  /* 0x00006b00ff0877ac */ /* 0x000e620008000a00 */
[----:B------:R-:W-:Y:S01]  /*0040*/  BSSY.RECONVERGENT B0, `(.L_x_14) ;  /* 0x0000012000007945 */ /* 0x000fe20003800200 */
[----:B0-----:R-:W-:-:S13]  /*0050*/  ISETP.GE.AND P0, PT, R0, R3, PT ;  /* 0x000000030000720c */ /* 0x001fda0003f06270 */
[----:B-1----:R-:W-:Y:S05]  /*0060*/  @P0 BRA `(.L_x_15) ;  /* 0x00000000003c0947 */ /* 0x002fea0003800000 */
[----:B------:R-:W0:Y:S08]  /*0070*/  LDC.64 R4, c[0x0][0x380] ;  /* 0x0000e000ff047b82 */ /* 0x000e300000000a00 */
[----:B------:R-:W1:Y:S01]  /*0080*/  LDC.64 R8, c[0x0][0x388] ;  /* 0x0000e200ff087b82 */ /* 0x000e620000000a00 */
[----:B0-----:R-:W-:-:S06]  /*0090*/  IMAD.WIDE.U32 R4, R0, 0x10, R4 ;  /* 0x0000001000047825 */ /* 0x001fcc00078e0004 */
[----:B------:R-:W2:Y:S01]  /*00a0*/  LDG.E.128 R4, desc[UR8][R4.64] ;  /* 0x0000000804047981 */ /* 0x000ea2000c1e1d00 */
[----:B-1----:R-:W-:-:S06]  /*00b0*/  IMAD.WIDE.U32 R8, R0, 0x10, R8 ;  /* 0x0000001000087825 */ /* 0x002fcc00078e0008 */
[----:B------:R-:W2:Y:S01]  /*00c0*/  LDG.E.128 R8, desc[UR8][R8.64] ;  /* 0x0000000808087981 */ /* 0x000ea2000c1e1d00 */
[----:B------:R-:W0:Y:S01]  /*00d0*/  S2UR UR5, SR_CgaCtaId ;  /* 0x00000000000579c3 */ /* 0x000e220000008800 */
[----:B------:R-:W-:Y:S02]  /*00e0*/  UMOV UR4, 0x400 ;  /* 0x0000040000047882 */ /* 0x000fe40000000000 */
[----:B0-----:R-:W-:Y:S01]  /*00f0*/  ULEA UR4, UR5, UR4, 0x18 ;  /* 0x0000000405047291 */ /* 0x001fe2000f8ec0ff */
[C---:B--2---:R-:W-:Y:S02]  /*0100*/  DMUL R12, R6.reuse, R10 ;  /* 0x0000000a060c7228 */ /* 0x044fe40000000000 */
[----:B------:R-:W-:-:S03]  /*0110*/  DMUL R14, R6, R8 ;  /* 0x00000008060e7228 */ /* 0x000fc60000000000 */
[----:B------:R-:W-:-:S03]  /*0120*/  LEA R7, R0, UR4, 0x4 ;  /* 0x0000000400077c11 */ /* 0x000fc6000f8e20ff */
[C---:B------:R-:W-:Y:S02]  /*0130*/  DFMA R12, R4.reuse, R8, R12 ;  /* 0x00000008040c722b */ /* 0x040fe4000000000c */
[----:B------:R-:W-:-:S07]  /*0140*/  DFMA R14, R4, R10, -R14 ;  /* 0x0000000a040e722b */ /* 0x000fce000000080e */
[----:B------:R0:W-:Y:S04]  /*0150*/  STS.128 [R7], R12 ;  /* 0x0000000c07007388 */ /* 0x0001e80000000c00 */
.L_x_15:
[----:B------:R-:W-:Y:S05]  /*0160*/  BSYNC.RECONVERGENT B0 ;  /* 0x0000000000007941 */ /* 0x000fea0003800200 */
.L_x_14:
[----:B------:R-:W-:Y:S01]  /*0170*/  BAR.SYNC.DEFER_BLOCKING 0x0 ;  /* 0x0000000000007b1d */ /* 0x000fe20000010000 */
[----:B------:R-:W-:-:S04]  /*0180*/  ISETP.GE.AND P0, PT, R3, 0x2, PT ;  /* 0x000000020300780c */ /* 0x000fc80003f06270 */
[----:B------:R-:W-:Y:S01]  /*0190*/  ISETP.NE.OR P0, PT, R0, RZ, !P0 ;  /* 0x000000ff0000720c */ /* 0x000fe20004705670 */
[----:B------:R-:W-:-:S12]  /*01a0*/  BSSY.RECONVERGENT B0, `(.L_x_16) ;  /* 0x0000084000007945 */ /* 0x000fd80003800200 */
[----:B------:R-:W-:Y:S05]  /*01b0*/  @P0 BRA `(.L_x_17) ;  /* 0x0000000800080947 */ /* 0x000fea0003800000 */
[----:B------:R-:W1:Y:S01]  /*01c0*/  S2UR UR5, SR_CgaCtaId ;  /* 0x00000000000579c3 */ /* 0x000e620000008800 */
[----:B------:R-:W-:Y:S01]  /*01d0*/  VIADD R2, R3, 0xfffffffe ;  /* 0xfffffffe03027836 */ /* 0x000fe20000000000 */
[----:B------:R-:W-:-:S04]  /*01e0*/  UMOV UR4, 0x400 ;  /* 0x0000040000047882 */ /* 0x000fc80000000000 */
[----:B------:R-:W-:Y:S01]  /*01f0*/  ISETP.GE.U32.AND P0, PT, R2, 0xf, PT ;  /* 0x0000000f0200780c */ /* 0x000fe20003f06070 */
[----:B------:R-:W-:-:S05]  /*0200*/  VIADD R2, R3, 0xffffffff ;  /* 0xffffffff03027836 */ /* 0x000fca0000000000 */
[----:B------:R-:W-:Y:S01]  /*0210*/  LOP3.LUT R28, R2, 0xf, RZ, 0xc0, !PT ;  /* 0x0000000f021c7812 */ /* 0x000fe200078ec0ff */
[----:B-1----:R-:W-:-:S03]  /*0220*/  ULEA UR5, UR5, UR4, 0x18 ;  /* 0x0000000405057291 */ /* 0x002fc6000f8ec0ff */
[----:B------:R-:W-:-:S06]  /*0230*/  UMOV UR4, 0x1 ;  /* 0x0000000100047882 */ /* 0x000fcc0000000000 */
[----:B0-----:R-:W0:Y:S01]  /*0240*/  LDS.128 R4, [UR5] ;  /* 0x00000005ff047984 */ /* 0x001e220008000c00 */
[----:B------:R-:W-:Y:S05]  /*0250*/  @!P0 BRA `(.L_x_18) ;  /* 0x0000000000e88947 */ /* 0x000fea0003800000 */
[----:B------:R-:W-:Y:S01]  /*0260*/  LOP3.LUT R3, R2, 0xfffffff0, RZ, 0xc0, !PT ;  /* 0xfffffff002037812 */ /* 0x000fe200078ec0ff */
[----:B------:R-:W-:Y:S01]  /*0270*/  UIADD3 UR6, UPT, UPT, UR5, 0x80, URZ ;  /* 0x0000008005067890 */ /* 0x000fe2000fffe0ff */
[----:B------:R-:W-:-:S03]  /*0280*/  UMOV UR4, URZ ;  /* 0x000000ff00047c82 */ /* 0x000fc60008000000 */
[----:B------:R-:W-:-:S08]  /*0290*/  IMAD.MOV R3, RZ, RZ, -R3 ;  /* 0x000000ffff037224 */ /* 0x000fd000078e0a03 */
.L_x_19:
[----:B------:R-:W0:Y:S01]  /*02a0*/  LDS.128 R8, [UR6+-0x70] ;  /* 0xffff9006ff087984 */ /* 0x000e220008000c00 */
[----:B------:R-:W-:Y:S01]  /*02b0*/  VIADD R3, R3, 0x10 ;  /* 0x0000001003037836 */ /* 0x000fe20000000000 */
[----:B------:R-:W-:Y:S02]  /*02c0*/  UIADD3 UR4, UPT, UPT, UR4, 0x10, URZ ;  /* 0x0000001004047890 */ /* 0x000fe4000fffe0ff */
[----:B------:R-:W1:Y:S02]  /*02d0*/  LDS.128 R12, [UR6+-0x60] ;  /* 0xffffa006ff0c7984 */ /* 0x000e640008000c00 */
[----:B------:R-:W-:Y:S02]  /*02e0*/  ISETP.NE.AND P0, PT, R3, RZ, PT ;  /* 0x000000ff0300720c */ /* 0x000fe40003f05270 */
[----:B------:R-:W2:Y:S04]  /*02f0*/  LDS.128 R16, [UR6+-0x50] ;  /* 0xffffb006ff107984 */ /* 0x000ea80008000c00 */
[----:B------:R-:W3:Y:S04]  /*0300*/  LDS.128 R20, [UR6+-0x40] ;  /* 0xffffc006ff147984 */ /* 0x000ee80008000c00 */
[----:B------:R-:W4:Y:S01]  /*0310*/  LDS.128 R24, [UR6+-0x30] ;  /* 0xffffd006ff187984 */ /* 0x000f220008000c00 */
[----:B0-----:R-:W-:-:S02]  /*0320*/  DADD R8, R8, R4 ;  /* 0x0000000008087229 */ /* 0x001fc40000000004 */
[----:B------:R-:W-:Y:S01]  /*0330*/  DADD R10, R10, R6 ;  /* 0x000000000a0a7229 */ /* 0x000fe20000000006 */
[----:B------:R-:W0:Y:S05]  /*0340*/  LDS.128 R4, [UR6+-0x20] ;  /* 0xffffe006ff047984 */ /* 0x000e2a0008000c00 */
[----:B-1----:R-:W-:Y:S02]  /*0350*/  DADD R12, R8, R12 ;  /* 0x00000000080c7229 */ /* 0x002fe4000000000c */
[----:B------:R-:W-:Y:S02]  /*0360*/  DADD R14, R10, R14 ;  /* 0x000000000a0e7229 */ /* 0x000fe4000000000e */
[----:B------:R-:W1:Y:S04]  /*0370*/  LDS.128 R8, [UR6+-0x10] ;  /* 0xfffff006ff087984 */ /* 0x000e680008000c00 */
[----:B--2---:R-:W-:-:S02]  /*0380*/  DADD R16, R12, R16 ;  /* 0x000000000c107229 */ /* 0x004fc40000000010 */
[----:B------:R-:W-:Y:S02]  /*0390*/  DADD R18, R14, R18 ;  /* 0x000000000e127229 */ /* 0x000fe40000000012 */
[----:B------:R-:W2:Y:S04]  /*03a0*/  LDS.128 R12, [UR6] ;  /* 0x00000006ff0c7984 */ /* 0x000ea80008000c00 */
[----:B---3--:R-:W-:Y:S02]  /*03b0*/  DADD R20, R16, R20 ;  /* 0x0000000010147229 */ /* 0x008fe40000000014 */
[----:B------:R-:W-:Y:S02]  /*03c0*/  DADD R22, R18, R22 ;  /* 0x0000000012167229 */ /* 0x000fe40000000016 */
[----:B------:R-:W3:Y:S04]  /*03d0*/  LDS.128 R16, [UR6+0x10] ;  /* 0x00001006ff107984 */ /* 0x000ee80008000c00 */
[----:B----4-:R-:W-:-:S02]  /*03e0*/  DADD R20, R20, R24 ;  /* 0x0000000014147229 */ /* 0x010fc40000000018 */
[----:B------:R-:W-:-:S06]  /*03f0*/  DADD R24, R22, R26 ;  /* 0x0000000016187229 */ /* 0x000fcc000000001a */
[----:B0-----:R-:W-:Y:S02]  /*0400*/  DADD R4, R20, R4 ;  /* 0x0000000014047229 */ /* 0x001fe40000000004 */
[----:B------:R-:W0:Y:S01]  /*0410*/  LDS.128 R20, [UR6+0x20] ;  /* 0x00002006ff147984 */ /* 0x000e220008000c00 */
[----:B------:R-:W-:-:S05]  /*0420*/  DADD R24, R24, R6 ;  /* 0x0000000018187229 */ /* 0x000fca0000000006 */
[----:B-1----:R-:W-:Y:S02]  /*0430*/  DADD R8, R4, R8 ;  /* 0x0000000004087229 */ /* 0x002fe40000000008 */
[----:B------:R-:W1:Y:S01]  /*0440*/  LDS.128 R4, [UR6+0x30] ;  /* 0x00003006ff047984 */ /* 0x000e620008000c00 */
[----:B------:R-:W-:-:S05]  /*0450*/  DADD R24, R24, R10 ;  /* 0x0000000018187229 */ /* 0x000fca000000000a */
[----:B--2---:R-:W-:Y:S02]  /*0460*/  DADD R12, R8, R12 ;  /* 0x00000000080c7229 */ /* 0x004fe4000000000c */
[----:B------:R-:W2:Y:S01]  /*0470*/  LDS.128 R8, [UR6+0x40] ;  /* 0x00004006ff087984 */ /* 0x000ea20008000c00 */
[----:B------:R-:W-:-:S05]  /*0480*/  DADD R24, R24, R14 ;  /* 0x0000000018187229 */ /* 0x000fca000000000e */
[----:B---3--:R-:W-:Y:S02]  /*0490*/  DADD R16, R12, R16 ;  /* 0x000000000c107229 */ /* 0x008fe40000000010 */
[----:B------:R-:W3:Y:S01]  /*04a0*/  LDS.128 R12, [UR6+0x50] ;  /* 0x00005006ff0c7984 */ /* 0x000ee20008000c00 */
[----:B------:R-:W-:-:S05]  /*04b0*/  DADD R24, R24, R18 ;  /* 0x0000000018187229 */ /* 0x000fca0000000012 */
        /* <DEDUP_REMOVED lines=8> */
[----:B------:R-:W-:Y:S01]  /*0540*/  DADD R10, R24, R10 ;  /* 0x00000000180a7229 */ /* 0x000fe2000000000a */
[----:B------:R-:W-:-:S04]  /*0550*/  UIADD3 UR6, UPT, UPT, UR6, 0x100, URZ ;  /* 0x0000010006067890 */ /* 0x000fc8000fffe0ff */
[----:B---3--:R-:W-:-:S03]  /*0560*/  DADD R8, R8, R12 ;  /* 0x0000000008087229 */ /* 0x008fc6000000000c */
[----:B------:R-:W-:-:S05]  /*0570*/  DADD R10, R10, R14 ;  /* 0x000000000a0a7229 */ /* 0x000fca000000000e */
[----:B0-----:R-:W-:-:S03]  /*0580*/  DADD R8, R8, R16 ;  /* 0x0000000008087229 */ /* 0x001fc60000000010 */
[----:B------:R-:W-:-:S05]  /*0590*/  DADD R10, R10, R18 ;  /* 0x000000000a0a7229 */ /* 0x000fca0000000012 */
[----:B-1----:R-:W-:-:S03]  /*05a0*/  DADD R8, R8, R20 ;  /* 0x0000000008087229 */ /* 0x002fc60000000014 */
[----:B------:R-:W-:-:S05]  /*05b0*/  DADD R10, R10, R22 ;  /* 0x000000000a0a7229 */ /* 0x000fca0000000016 */
[----:B--2---:R-:W-:-:S03]  /*05c0*/  DADD R4, R8, R4 ;  /* 0x0000000008047229 */ /* 0x004fc60000000004 */
[----:B------:R-:W-:Y:S01]  /*05d0*/  DADD R6, R10, R6 ;  /* 0x000000000a067229 */ /* 0x000fe20000000006 */
[----:B------:R-:W-:Y:S10]  /*05e0*/  @P0 BRA `(.L_x_19) ;  /* 0xfffffffc002c0947 */ /* 0x000ff4000383ffff */
[----:B------:R-:W-:-:S12]  /*05f0*/  UIADD3 UR4, UPT, UPT, UR4, 0x1, URZ ;  /* 0x0000000104047890 */ /* 0x000fd8000fffe0ff */
.L_x_18:
[----:B------:R-:W-:-:S13]  /*0600*/  ISETP.NE.AND P0, PT, R28, RZ, PT ;  /* 0x000000ff1c00720c */ /* 0x000fda0003f05270 */
[----:B------:R-:W-:Y:S05]  /*0610*/  @!P0 BRA `(.L_x_20) ;  /* 0x0000000000ec8947 */ /* 0x000fea0003800000 */
[----:B------:R-:W-:Y:S02]  /*0620*/  ISETP.GE.U32.AND P0, PT, R28, 0x8, PT ;  /* 0x000000081c00780c */ /* 0x000fe40003f06070 */
[----:B------:R-:W-:-:S04]  /*0630*/  LOP3.LUT R3, R2, 0x7, RZ, 0xc0, !PT ;  /* 0x0000000702037812 */ /* 0x000fc800078ec0ff */
[----:B------:R-:W-:-:S07]  /*0640*/  ISETP.NE.AND P1, PT, R3, RZ, PT ;  /* 0x000000ff0300720c */ /* 0x000fce0003f25270 */
[----:B------:R-:W-:Y:S06]  /*0650*/  @!P0 BRA `(.L_x_21) ;  /* 0x0000000000688947 */ /* 0x000fec0003800000 */
[----:B------:R-:W-:Y:S02]  /*0660*/  ULEA UR6, UR4, UR5, 0x4 ;  /* 0x0000000504067291 */ /* 0x000fe4000f8e20ff */
[----:B------:R-:W-:-:S07]  /*0670*/  UIADD3 UR4, UPT, UPT, UR4, 0x8, URZ ;  /* 0x0000000804047890 */ /* 0x000fce000fffe0ff */
[----:B------:R-:W0:Y:S04]  /*0680*/  LDS.128 R8, [UR6] ;  /* 0x00000006ff087984 */ /* 0x000e280008000c00 */
[----:B------:R-:W1:Y:S04]  /*0690*/  LDS.128 R12, [UR6+0x10] ;  /* 0x00001006ff0c7984 */ /* 0x000e680008000c00 */
[----:B------:R-:W2:Y:S04]  /*06a0*/  LDS.128 R16, [UR6+0x20] ;  /* 0x00002006ff107984 */ /* 0x000ea80008000c00 */
[----:B------:R-:W3:Y:S04]  /*06b0*/  LDS.128 R20, [UR6+0x30] ;  /* 0x00003006ff147984 */ /* 0x000ee80008000c00 */
[----:B------:R-:W4:Y:S01]  /*06c0*/  LDS.128 R24, [UR6+0x40] ;  /* 0x00004006ff187984 */ /* 0x000f220008000c00 */
[----:B0-----:R-:W-:-:S02]  /*06d0*/  DADD R8, R4, R8 ;  /* 0x0000000004087229 */ /* 0x001fc40000000008 */
[----:B------:R-:W-:Y:S01]  /*06e0*/  DADD R10, R6, R10 ;  /* 0x00000000060a7229 */ /* 0x000fe2000000000a */
[----:B------:R-:W0:Y:S05]  /*06f0*/  LDS.128 R4, [UR6+0x50] ;  /* 0x00005006ff047984 */ /* 0x000e2a0008000c00 */
[----:B-1----:R-:W-:Y:S02]  /*0700*/  DADD R12, R8, R12 ;  /* 0x00000000080c7229 */ /* 0x002fe4000000000c */
[----:B------:R-:W-:Y:S02]  /*0710*/  DADD R14, R10, R14 ;  /* 0x000000000a0e7229 */ /* 0x000fe4000000000e */
[----:B------:R-:W1:Y:S04]  /*0720*/  LDS.128 R8, [UR6+0x60] ;  /* 0x00006006ff087984 */ /* 0x000e680008000c00 */
[----:B--2---:R-:W-:-:S02]  /*0730*/  DADD R16, R12, R16 ;  /* 0x000000000c107229 */ /* 0x004fc40000000010 */
[----:B------:R-:W-:Y:S02]  /*0740*/  DADD R18, R14, R18 ;  /* 0x000000000e127229 */ /* 0x000fe40000000012 */
[----:B------:R-:W2:Y:S04]  /*0750*/  LDS.128 R12, [UR6+0x70] ;  /* 0x00007006ff0c7984 */ /* 0x000ea80008000c00 */
[----:B---3--:R-:W-:Y:S02]  /*0760*/  DADD R16, R16, R20 ;  /* 0x0000000010107229 */ /* 0x008fe40000000014 */
[----:B------:R-:W-:-:S06]  /*0770*/  DADD R18, R18, R22 ;  /* 0x0000000012127229 */ /* 0x000fcc0000000016 */
[----:B----4-:R-:W-:Y:S02]  /*0780*/  DADD R16, R16, R24 ;  /* 0x0000000010107229 */ /* 0x010fe40000000018 */
[----:B------:R-:W-:-:S06]  /*0790*/  DADD R18, R18, R26 ;  /* 0x0000000012127229 */ /* 0x000fcc000000001a */
[----:B0-----:R-:W-:Y:S02]  /*07a0*/  DADD R4, R16, R4 ;  /* 0x0000000010047229 */ /* 0x001fe40000000004 */
[----:B------:R-:W-:-:S06]  /*07b0*/  DADD R6, R18, R6 ;  /* 0x0000000012067229 */ /* 0x000fcc0000000006 */
[----:B-1----:R-:W-:Y:S02]  /*07c0*/  DADD R4, R4, R8 ;  /* 0x0000000004047229 */ /* 0x002fe40000000008 */
[----:B------:R-:W-:-:S06]  /*07d0*/  DADD R6, R6, R10 ;  /* 0x0000000006067229 */ /* 0x000fcc000000000a */
[----:B--2---:R-:W-:Y:S02]  /*07e0*/  DADD R4, R4, R12 ;  /* 0x0000000004047229 */ /* 0x004fe4000000000c */
[----:B------:R-:W-:-:S11]  /*07f0*/  DADD R6, R6, R14 ;  /* 0x0000000006067229 */ /* 0x000fd6000000000e */
.L_x_21:
        /* <DEDUP_REMOVED lines=10> */
[----:B------:R-:W3:Y:S01]  /*08a0*/  LDS.128 R20, [UR6+0x30] ;  /* 0x00003006ff147984 */ /* 0x000ee20008000c00 */
[----:B0-----:R-:W-:-:S02]  /*08b0*/  DADD R8, R4, R8 ;  /* 0x0000000004087229 */ /* 0x001fc40000000008 */
[----:B------:R-:W-:-:S06]  /*08c0*/  DADD R10, R6, R10 ;  /* 0x00000000060a7229 */ /* 0x000fcc000000000a */
[----:B-1----:R-:W-:Y:S02]  /*08d0*/  DADD R8, R8, R12 ;  /* 0x0000000008087229 */ /* 0x002fe4000000000c */
[----:B------:R-:W-:-:S06]  /*08e0*/  DADD R10, R10, R14 ;  /* 0x000000000a0a7229 */ /* 0x000fcc000000000e */
[----:B--2---:R-:W-:Y:S02]  /*08f0*/  DADD R8, R8, R16 ;  /* 0x0000000008087229 */ /* 0x004fe40000000010 */
[----:B------:R-:W-:-:S06]  /*0900*/  DADD R10, R10, R18 ;  /* 0x000000000a0a7229 */ /* 0x000fcc0000000012 */
[----:B---3--:R-:W-:Y:S02]  /*0910*/  DADD R4, R8, R20 ;  /* 0x0000000008047229 */ /* 0x008fe40000000014 */
[----:B------:R-:W-:-:S11]  /*0920*/  DADD R6, R10, R22 ;  /* 0x000000000a067229 */ /* 0x000fd60000000016 */
.L_x_22:
[----:B------:R-:W-:Y:S05]  /*0930*/  @!P1 BRA `(.L_x_20) ;  /* 0x0000000000249947 */ /* 0x000fea0003800000 */
[----:B------:R-:W-:Y:S01]  /*0940*/  IMAD.MOV R2, RZ, RZ, -R2 ;  /* 0x000000ffff027224 */ /* 0x000fe200078e0a02 */
[----:B------:R-:W-:-:S12]  /*0950*/  ULEA UR4, UR4, UR5, 0x4 ;  /* 0x0000000504047291 */ /* 0x000fd8000f8e20ff */
.L_x_23:
[----:B------:R-:W0:Y:S01]  /*0960*/  LDS.128 R8, [UR4] ;  /* 0x00000004ff087984 */ /* 0x000e220008000c00 */
[----:B------:R-:W-:Y:S01]  /*0970*/  VIADD R2, R2, 0x1 ;  /* 0x0000000102027836 */ /* 0x000fe20000000000 */
[----:B------:R-:W-:-:S04]  /*0980*/  UIADD3 UR4, UPT, UPT, UR4, 0x10, URZ ;  /* 0x0000001004047890 */ /* 0x000fc8000fffe0ff */
[----:B------:R-:W-:Y:S01]  /*0990*/  ISETP.NE.AND P0, PT, R2, RZ, PT ;  /* 0x000000ff0200720c */ /* 0x000fe20003f05270 */
[----:B0-----:R-:W-:Y:S02]  /*09a0*/  DADD R4, R8, R4 ;  /* 0x0000000008047229 */ /* 0x001fe40000000004 */
[----:B------:R-:W-:-:S10]  /*09b0*/  DADD R6, R10, R6 ;  /* 0x000000000a067229 */ /* 0x000fd40000000006 */
[----:B------:R-:W-:Y:S05]  /*09c0*/  @P0 BRA `(.L_x_23) ;  /* 0xfffffffc00e40947 */ /* 0x000fea000383ffff */
.L_x_20:
[----:B0-----:R1:W-:Y:S02]  /*09d0*/  STS.128 [UR5], R4 ;  /* 0x00000004ff007988 */ /* 0x0013e40008000c05 */
.L_x_17:
[----:B------:R-:W-:Y:S05]  /*09e0*/  BSYNC.RECONVERGENT B0 ;  /* 0x0000000000007941 */ /* 0x000fea0003800200 */
.L_x_16:
[----:B------:R-:W-:Y:S01]  /*09f0*/  BAR.SYNC.DEFER_BLOCKING 0x0 ;  /* 0x0000000000007b1d */ /* 0x000fe20000010000 */
[----:B------:R-:W-:-:S05]  /*0a00*/  ISETP.NE.AND P0, PT, R0, RZ, PT ;  /* 0x000000ff0000720c */ /* 0x000fca0003f05270 */
[----:B------:R-:W-:Y:S08]  /*0a10*/  BSSY.RECONVERGENT B0, `(.L_x_24) ;  /* 0x000000d000007945 */ /* 0x000ff00003800200 */
[----:B------:R-:W-:Y:S05]  /*0a20*/  @P0 BRA `(.L_x_25) ;  /* 0x00000000002c0947 */ /* 0x000fea0003800000 */
[----:B------:R-:W2:Y:S01]  /*0a30*/  S2UR UR5, SR_CgaCtaId ;  /* 0x00000000000579c3 */ /* 0x000ea20000008800 */
[----:B------:R-:W-:-:S07]  /*0a40*/  UMOV UR4, 0x400 ;  /* 0x0000040000047882 */ /* 0x000fce0000000000 */
[----:B0-----:R-:W0:Y:S01]  /*0a50*/  LDC.64 R12, c[0x0][0x3a0] ;  /* 0x0000e800ff0c7b82 */ /* 0x001e220000000a00 */
[----:B--2---:R-:W-:-:S09]  /*0a60*/  ULEA UR4, UR5, UR4, 0x18 ;  /* 0x0000000405047291 */ /* 0x004fd2000f8ec0ff */
[----:B-1----:R-:W1:Y:S02]  /*0a70*/  LDS.128 R4, [UR4] ;  /* 0x00000004ff047984 */ /* 0x002e640008000c00 */
[----:B------:R-:W1:Y:S02]  /*0a80*/  LDCU.128 UR4, c[0x0][0x390] ;  /* 0x00007200ff0477ac */ /* 0x000e640008000c00 */
[C---:B-1----:R-:W-:Y:S02]  /*0a90*/  DMUL R2, R6.reuse, UR6 ;  /* 0x0000000606027c28 */ /* 0x042fe40008000000 */
[----:B------:R-:W-:-:S06]  /*0aa0*/  DMUL R10, R6, UR4 ;  /* 0x00000004060a7c28 */ /* 0x000fcc0008000000 */
[C---:B------:R-:W-:Y:S02]  /*0ab0*/  DFMA R8, R4.reuse, UR4, -R2 ;  /* 0x0000000404087c2b */ /* 0x040fe40008000802 */
[----:B------:R-:W-:-:S07]  /*0ac0*/  DFMA R10, R4, UR6, R10 ;  /* 0x00000006040a7c2b */ /* 0x000fce000800000a */
[----:B0-----:R2:W-:Y:S04]  /*0ad0*/  STG.E.128 desc[UR8][R12.64], R8 ;  /* 0x000000080c007986 */ /* 0x0015e8000c101d08 */
.L_x_25:
[----:B------:R-:W-:Y:S05]  /*0ae0*/  BSYNC.RECONVERGENT B0 ;  /* 0x0000000000007941 */ /* 0x000fea0003800200 */
.L_x_24:
[----:B------:R-:W-:Y:S06]  /*0af0*/  BAR.SYNC.DEFER_BLOCKING 0x0 ;  /* 0x0000000000007b1d */ /* 0x000fec0000010000 */
[----:B------:R-:W-:Y:S05]  /*0b00*/  EXIT ;  /* 0x000000000000794d */ /* 0x000fea0003800000 */
.L_x_26:
        /* <DEDUP_REMOVED lines=15> */
.L_x_60:


//--------------------- .text._Z23compute_kernel_reduce_1P7double2iiS0_ --------------------------
	.section	.text._Z23compute_kernel_reduce_1P7double2iiS0_,"ax",@progbits
	.align	128
        .global         _Z23compute_kernel_reduce_1P7double2iiS0_
        .type           _Z23compute_kernel_reduce_1P7double2iiS0_,@function
        .size           _Z23compute_kernel_reduce_1P7double2iiS0_,(.L_x_61 - _Z23compute_kernel_reduce_1P7double2iiS0_)
        .other          _Z23compute_kernel_reduce_1P7double2iiS0_,@"STO_CUDA_ENTRY STV_DEFAULT"
_Z23compute_kernel_reduce_1P7double2iiS0_:
.text._Z23compute_kernel_reduce_1P7double2iiS0_:
[----:B------:R-:W-:Y:S01]  /*0000*/  LDC R1, c[0x0][0x37c] ;  /* 0x0000df00ff017b82 */ /* 0x000fe20000000800 */
[----:B------:R-:W0:Y:S01]  /*0010*/  S2R R0, SR_TID.X ;  /* 0x0000000000007919 */ /* 0x000e220000002100 */
[----:B------:R-:W0:Y:S01]  /*0020*/  LDCU UR4, c[0x0][0x38c] ;  /* 0x00007180ff0477ac */ /* 0x000e220008000800 */
[----:B------:R-:W-:Y:S01]  /*0030*/  BSSY.RECONVERGENT B0, `(.L_x_27) ;  /* 0x0000064000007945 */ /* 0x000fe20003800200 */
[----:B------:R-:W1:Y:S01]  /*0040*/  LDCU.64 UR6, c[0x0][0x380] ;  /* 0x00007000ff0677ac */ /* 0x000e620008000a00 */
[----:B0-----:R-:W-:-:S13]  /*0050*/  ISETP.GE.AND P0, PT, R0, UR4, PT ;  /* 0x0000000400007c0c */ /* 0x001fda000bf06270 */
[----:B-1----:R-:W-:Y:S05]  /*0060*/  @P0 BRA `(.L_x_28) ;  /* 0x0000000400800947 */ /* 0x002fea0003800000 */
[----:B------:R-:W0:Y:S01]  /*0070*/  LDC R2, c[0x0][0x388] ;  /* 0x0000e200ff027b82 */ /* 0x000e220000000800 */
[C---:B------:R-:W-:Y:S01]  /*0080*/  ISETP.GE.U32.AND P1, PT, R0.reuse, 0x3, PT ;  /* 0x000000030000780c */ /* 0x040fe20003f26070 */
[C---:B------:R-:W-:Y:S01]  /*0090*/  VIADD R3, R0.reuse, 0x1 ;  /* 0x0000000100037836 */ /* 0x040fe20000000000 */
[----:B------:R-:W-:Y:S01]  /*00a0*/  BSSY.RECONVERGENT B1, `(.L_x_29) ;  /* 0x000003d000017945 */ /* 0x000fe20003800200 */
[C---:B------:R-:W-:Y:S02]  /*00b0*/  IMAD R19, R0.reuse, R0, R0 ;  /* 0x0000000000137224 */ /* 0x040fe400078e0200 */
[----:B------:R-:W-:Y:S01]  /*00c0*/  IMAD.MOV.U32 R16, RZ, RZ, RZ ;  /* 0x000000ffff107224 */ /* 0x000fe200078e00ff */
[----:B------:R-:W-:Y:S01]  /*00d0*/  LOP3.LUT R17, R3, 0x3, RZ, 0xc0, !PT ;  /* 0x0000000303117812 */ /* 0x000fe200078ec0ff */
[----:B------:R-:W1:Y:S01]  /*00e0*/  LDC.64 R20, c[0x0][0x358] ;  /* 0x0000d600ff147b82 */ /* 0x000e620000000a00 */
[----:B------:R-:W-:Y:S02]  /*00f0*/  SHF.R.U32.HI R19, RZ, 0x1, R19 ;  /* 0x00000001ff137819 */ /* 0x000fe40000011613 */
[----:B------:R-:W-:Y:S01]  /*0100*/  ISETP.NE.AND P0, PT, R17, RZ, PT ;  /* 0x000000ff1100720c */ /* 0x000fe20003f05270 */
[----:B0-----:R-:W-:-:S02]  /*0110*/  IMAD R18, R0, R2, RZ ;  /* 0x0000000200127224 */ /* 0x001fc400078e02ff */
[----:B------:R-:W-:Y:S10]  /*0120*/  @!P1 BRA `(.L_x_30) ;  /* 0x0000000000d09947 */ /* 0x000ff40003800000 */
[----:B------:R-:W-:Y:S01]  /*0130*/  LOP3.LUT R16, R3, 0x7fc, RZ, 0xc0, !PT ;  /* 0x000007fc03107812 */ /* 0x000fe200078ec0ff */
[----:B------:R-:W-:Y:S02]  /*0140*/  HFMA2 R5, -RZ, RZ, 0, 0 ;  /* 0x00000000ff057431 */ /* 0x000fe400000001ff */
[----:B------:R-:W-:Y:S02]  /*0150*/  IMAD.IADD R6, R0, 0x1, -R2 ;  /* 0x0000000100067824 */ /* 0x000fe400078e0a02 */
[----:B------:R-:W-:Y:S02]  /*0160*/  IMAD.MOV.U32 R3, RZ, RZ, R18 ;  /* 0x000000ffff037224 */ /* 0x000fe400078e0012 */
[----:B------:R-:W-:Y:S02]  /*0170*/  IMAD.MOV.U32 R4, RZ, RZ, R19 ;  /* 0x000000ffff047224 */ /* 0x000fe400078e0013 */
[----:B------:R-:W-:-:S07]  /*0180*/  IMAD.MOV R7, RZ, RZ, -R16 ;  /* 0x000000ffff077224 */ /* 0x000fce00078e0a10 */
.L_x_31:
[----:B0-----:R-:W0:Y:S01]  /*0190*/  LDC.64 R26, c[0x0][0x380] ;  /* 0x0000e000ff1a7b82 */ /* 0x001e220000000a00 */
[C---:B-1----:R-:W-:Y:S02]  /*01a0*/  R2UR UR8, R20.reuse ;  /* 0x00000000140872ca */ /* 0x042fe400000e0000 */
[C---:B------:R-:W-:Y:S02]  /*01b0*/  R2UR UR9, R21.reuse ;  /* 0x00000000150972ca */ /* 0x040fe400000e0000 */
[----:B------:R-:W-:Y:S02]  /*01c0*/  R2UR UR4, R20 ;  /* 0x00000000140472ca */ /* 0x000fe400000e0000 */
[----:B------:R-:W-:Y:S01]  /*01d0*/  R2UR UR5, R21 ;  /* 0x00000000150572ca */ /* 0x000fe200000e0000 */
[----:B------:R-:W1:Y:S01]  /*01e0*/  LDC.64 R22, c[0x0][0x390] ;  /* 0x0000e400ff167b82 */ /* 0x000e620000000a00 */
[----:B0-----:R-:W-:-:S07]  /*01f0*/  IMAD.WIDE R28, R3, 0x10, R26 ;  /* 0x00000010031c7825 */ /* 0x001fce00078e021a */
[----:B------:R-:W2:Y:S01]  /*0200*/  LDG.E.128 R12, desc[UR8][R28.64+-0x10] ;  /* 0xfffff0081c0c7981 */ /* 0x000ea2000c1e1d00 */
[----:B-1----:R-:W-:-:S05]  /*0210*/  IMAD.WIDE.U32 R22, R4, 0x10, R22 ;  /* 0x0000001004167825 */ /* 0x002fca00078e0016 */
[----:B------:R-:W3:Y:S01]  /*0220*/  LDG.E.128 R8, desc[UR4][R22.64] ;  /* 0x0000000416087981 */ /* 0x000ee2000c1e1d00 */
[----:B------:R-:W-:Y:S01]  /*0230*/  IMAD.WIDE R26, R6, 0x10, R26 ;  /* 0x00000010061a7825 */ /* 0x000fe200078e021a */
[----:B--2---:R-:W-:Y:S02]  /*0240*/  DADD R14, -RZ, -R14 ;  /* 0x00000000ff0e7229 */ /* 0x004fe4000000090e */
[----:B---3--:R0:W-:Y:S05]  /*0250*/  STG.E.128 desc[UR4][R28.64], R8 ;  /* 0x000000081c007986 */ /* 0x0081ea000c101d04 */
[----:B------:R1:W-:Y:S04]  /*0260*/  STG.E.128 desc[UR4][R26.64], R12 ;  /* 0x0000000c1a007986 */ /* 0x0003e8000c101d04 */
[----:B0-----:R-:W2:Y:S01]  /*0270*/  LDG.E.128 R8, desc[UR8][R22.64+0x10] ;  /* 0x0000100816087981 */ /* 0x001ea2000c1e1d00 */
[----:B------:R-:W-:-:S02]  /*0280*/  SHF.R.S32.HI R25, RZ, 0x1f, R5 ;  /* 0x0000001fff197819 */ /* 0x000fc40000011405 */
[----:B-1----:R-:W-:-:S04]  /*0290*/  IADD3 R12, P1, PT, R18, R5, RZ ;  /* 0x00000005120c7210 */ /* 0x002fc80007f3e0ff */
[----:B------:R-:W-:Y:S02]  /*02a0*/  LEA.HI.X.SX32 R25, R18, R25, 0x1, P1 ;  /* 0x0000001912197211 */ /* 0x000fe400008f0eff */
[----:B------:R-:W-:-:S04]  /*02b0*/  LEA R24, P1, R12, UR6, 0x4 ;  /* 0x000000060c187c11 */ /* 0x000fc8000f8220ff */
[----:B------:R-:W-:-:S05]  /*02c0*/  LEA.HI.X R25, R12, UR7, R25, 0x4, P1 ;  /* 0x000000070c197c11 */ /* 0x000fca00088f2419 */
[----:B--2---:R0:W-:Y:S04]  /*02d0*/  STG.E.128 desc[UR4][R24.64+0x10], R8 ;  /* 0x0000100818007986 */ /* 0x0041e8000c101d04 */
[----:B0-----:R-:W2:Y:S01]  /*02e0*/  LDG.E.128 R8, desc[UR8][R28.64] ;  /* 0x000000081c087981 */ /* 0x001ea2000c1e1d00 */
[----:B------:R-:W-:Y:S02]  /*02f0*/  R2UR UR10, R20 ;  /* 0x00000000140a72ca */ /* 0x000fe400000e0000 */
[----:B------:R-:W-:Y:S01]  /*0300*/  R2UR UR11, R21 ;  /* 0x00000000150b72ca */ /* 0x000fe200000e0000 */
[----:B------:R-:W-:Y:S01]  /*0310*/  IMAD.WIDE R26, R2, 0x10, R26 ;  /* 0x00000010021a7825 */ /* 0x000fe200078e021a */
[----:B--2---:R-:W-:-:S07]  /*0320*/  DADD R10, -RZ, -R10 ;  /* 0x00000000ff0a7229 */ /* 0x004fce000000090a */
[----:B------:R0:W-:Y:S04]  /*0330*/  STG.E.128 desc[UR4][R26.64], R8 ;  /* 0x000000081a007986 */ /* 0x0001e8000c101d04 */
[----:B------:R-:W2:Y:S04]  /*0340*/  LDG.E.128 R12, desc[UR10][R24.64+0x10] ;  /* 0x0000100a180c7981 */ /* 0x000ea8000c1e1d00 */
[----:B0-----:R-:W3:Y:S01]  /*0350*/  LDG.E.128 R8, desc[UR8][R22.64+0x20] ;  /* 0x0000200816087981 */ /* 0x001ee2000c1e1d00 */
[----:B------:R-:W-:Y:S01]  /*0360*/  IMAD.WIDE R26, R2, 0x10, R26 ;  /* 0x00000010021a7825 */ /* 0x000fe200078e021a */
[----:B--2---:R-:W-:-:S02]  /*0370*/  DADD R14, -RZ, -R14 ;  /* 0x00000000ff0e7229 */ /* 0x004fc4000000090e */
[----:B---3--:R0:W-:Y:S05]  /*0380*/  STG.E.128 desc[UR4][R24.64+0x20], R8 ;  /* 0x0000200818007986 */ /* 0x0081ea000c101d04 */
[----:B------:R1:W-:Y:S04]  /*0390*/  STG.E.128 desc[UR4][R26.64], R12 ;  /* 0x0000000c1a007986 */ /* 0x0003e8000c101d04 */
[----:B0-----:R-:W2:Y:S04]  /*03a0*/  LDG.E.128 R8, desc[UR8][R22.64+0x30] ;  /* 0x0000300816087981 */ /* 0x001ea8000c1e1d00 */
[----:B-1----:R-:W3:Y:S01]  /*03b0*/  LDG.E.128 R12, desc[UR10][R24.64+0x20] ;  /* 0x0000200a180c7981 */ /* 0x002ee2000c1e1d00 */
[----:B------:R-:W-:-:S04]  /*03c0*/  IADD3 R7, PT, PT, R7, 0x4, RZ ;  /* 0x0000000407077810 */ /* 0x000fc80007ffe0ff */
[----:B------:R-:W-:Y:S01]  /*03d0*/  ISETP.NE.AND P1, PT, R7, RZ, PT ;  /* 0x000000ff0700720c */ /* 0x000fe20003f25270 */
[----:B------:R-:W-:Y:S01]  /*03e0*/  IMAD.WIDE R28, R2, 0x10, R26 ;  /* 0x00000010021c7825 */ /* 0x000fe200078e021a */
[----:B------:R-:W-:-:S03]  /*03f0*/  IADD3 R3, PT, PT, R3, 0x4, RZ ;  /* 0x0000000403037810 */ /* 0x000fc60007ffe0ff */
[----:B------:R-:W-:Y:S02]  /*0400*/  VIADD R5, R5, 0x4 ;  /* 0x0000000405057836 */ /* 0x000fe40000000000 */
[----:B------:R-:W-:Y:S02]  /*0410*/  IMAD R6, R2, 0x4, R6 ;  /* 0x0000000402067824 */ /* 0x000fe400078e0206 */
[----:B------:R-:W-:Y:S01]  /*0420*/  VIADD R4, R4, 0x4 ;  /* 0x0000000404047836 */ /* 0x000fe20000000000 */
[----:B---3--:R-:W-:Y:S01]  /*0430*/  DADD R14, -RZ, -R14 ;  /* 0x00000000ff0e7229 */ /* 0x008fe2000000090e */
[----:B--2---:R0:W-:Y:S06]  /*0440*/  STG.E.128 desc[UR4][R24.64+0x30], R8 ;  /* 0x0000300818007986 */ /* 0x0041ec000c101d04 */
[----:B------:R0:W-:Y:S01]  /*0450*/  STG.E.128 desc[UR8][R28.64], R12 ;  /* 0x0000000c1c007986 */ /* 0x0001e2000c101d08 */
[----:B------:R-:W-:Y:S05]  /*0460*/  @P1 BRA `(.L_x_31) ;  /* 0xfffffffc00481947 */ /* 0x000fea000383ffff */
.L_x_30:
[----:B------:R-:W-:Y:S05]  /*0470*/  BSYNC.RECONVERGENT B1 ;  /* 0x0000000000017941 */ /* 0x000fea0003800200 */
.L_x_29:
[----:B------:R-:W-:Y:S05]  /*0480*/  @!P0 BRA `(.L_x_28) ;  /* 0x0000000000788947 */ /* 0x000fea0003800000 */
[----:B------:R-:W2:Y:S01]  /*0490*/  LDC.64 R6, c[0x0][0x390] ;  /* 0x0000e400ff067b82 */ /* 0x000ea20000000a00 */
[----:B------:R-:W-:Y:S01]  /*04a0*/  IMAD.IADD R3, R19, 0x1, R16 ;  /* 0x0000000113037824 */ /* 0x000fe200078e0210 */
[----:B------:R-:W-:-:S05]  /*04b0*/  IADD3 R19, PT, PT, R16, -0x1, RZ ;  /* 0xffffffff10137810 */ /* 0x000fca0007ffe0ff */
[----:B------:R-:W-:Y:S01]  /*04c0*/  IMAD R19, R19, R2, R0 ;  /* 0x0000000213137224 */ /* 0x000fe200078e0200 */
[----:B------:R-:W3:Y:S01]  /*04d0*/  LDC.64 R4, c[0x0][0x380] ;  /* 0x0000e000ff047b82 */ /* 0x000ee20000000a00 */
[----:B--2---:R-:W-:-:S04]  /*04e0*/  IMAD.WIDE.U32 R6, R3, 0x10, R6 ;  /* 0x0000001003067825 */ /* 0x004fc800078e0006 */
[----:B------:R-:W-:Y:S01]  /*04f0*/  IMAD.IADD R3, R18, 0x1, R16 ;  /* 0x0000000112037824 */ /* 0x000fe200078e0210 */
[----:B------:R-:W-:Y:S01]  /*0500*/  MOV R23, R7 ;  /* 0x0000000700177202 */ /* 0x000fe20000000f00 */
[----:B------:R-:W-:Y:S02]  /*0510*/  IMAD.MOV.U32 R0, RZ, RZ, R6 ;  /* 0x000000ffff007224 */ /* 0x000fe400078e0006 */
[----:B---3--:R-:W-:-:S07]  /*0520*/  IMAD.MOV R18, RZ, RZ, -R17 ;  /* 0x000000ffff127224 */ /* 0x008fce00078e0a11 */
.L_x_32:
[C---:B-1----:R-:W-:Y:S01]  /*0530*/  R2UR UR8, R20.reuse ;  /* 0x00000000140872ca */ /* 0x042fe200000e0000 */
[----:B--2---:R-:W-:Y:S01]  /*0540*/  IMAD.WIDE R6, R3, 0x10, R4 ;  /* 0x0000001003067825 */ /* 0x004fe200078e0204 */
[C---:B------:R-:W-:Y:S02]  /*0550*/  R2UR UR9, R21.reuse ;  /* 0x00000000150972ca */ /* 0x040fe400000e0000 */
[----:B------:R-:W-:Y:S02]  /*0560*/  R2UR UR4, R20 ;  /* 0x00000000140472ca */ /* 0x000fe400000e0000 */
[----:B------:R-:W-:Y:S01]  /*0570*/  R2UR UR5, R21 ;  /* 0x00000000150572ca */ /* 0x000fe200000e0000 */
[----:B0-----:R-:W-:Y:S01]  /*0580*/  IMAD.MOV.U32 R8, RZ, RZ, R0 ;  /* 0x000000ffff087224 */ /* 0x001fe200078e0000 */
[----:B------:R-:W-:-:S07]  /*0590*/  MOV R9, R23 ;  /* 0x0000001700097202 */ /* 0x000fce0000000f00 */
[----:B------:R-:W2:Y:S04]  /*05a0*/  LDG.E.128 R12, desc[UR8][R6.64+-0x10] ;  /* 0xfffff008060c7981 */ /* 0x000ea8000c1e1d00 */
[----:B------:R-:W3:Y:S01]  /*05b0*/  LDG.E.128 R8, desc[UR4][R8.64] ;  /* 0x0000000408087981 */ /* 0x000ee2000c1e1d00 */
[----:B------:R-:W-:Y:S01]  /*05c0*/  VIADD R18, R18, 0x1 ;  /* 0x0000000112127836 */ /* 0x000fe20000000000 */
[----:B------:R-:W-:Y:S01]  /*05d0*/  IADD3 R0, P1, PT, R0, 0x10, RZ ;  /* 0x0000001000007810 */ /* 0x000fe20007f3e0ff */
[----:B------:R-:W-:Y:S01]  /*05e0*/  IMAD.WIDE R16, R19, 0x10, R4 ;  /* 0x0000001013107825 */ /* 0x000fe200078e0204 */
[----:B------:R-:W-:Y:S02]  /*05f0*/  IADD3 R3, PT, PT, R3, 0x1, RZ ;  /* 0x0000000103037810 */ /* 0x000fe40007ffe0ff */
[----:B------:R-:W-:Y:S01]  /*0600*/  ISETP.NE.AND P0, PT, R18, RZ, PT ;  /* 0x000000ff1200720c */ /* 0x000fe20003f05270 */
[----:B------:R-:W-:-:S02]  /*0610*/  IMAD.IADD R19, R19, 0x1, R2 ;  /* 0x0000000113137824 */ /* 0x000fc400078e0202 */
[----:B------:R-:W-:Y:S01]  /*0620*/  IMAD.X R23, RZ, RZ, R23, P1 ;  /* 0x000000ffff177224 */ /* 0x000fe200008e0617 */
[----:B--2---:R-:W-:Y:S01]  /*0630*/  DADD R14, -RZ, -R14 ;  /* 0x00000000ff0e7229 */ /* 0x004fe2000000090e */
[----:B---3--:R2:W-:Y:S06]  /*0640*/  STG.E.128 desc[UR4][R6.64], R8 ;  /* 0x0000000806007986 */ /* 0x0085ec000c101d04 */
[----:B------:R2:W-:Y:S02]  /*0650*/  STG.E.128 desc[UR8][R16.64], R12 ;  /* 0x0000000c10007986 */ /* 0x0005e4000c101d08 */
[----:B------:R-:W-:Y:S05]  /*0660*/  @P0 BRA `(.L_x_32) ;  /* 0xfffffffc00b00947 */ /* 0x000fea000383ffff */
.L_x_28:
[----:B------:R-:W-:Y:S05]  /*0670*/  BSYNC.RECONVERGENT B0 ;  /* 0x0000000000007941 */ /* 0x000fea0003800200 */
.L_x_27:
[----:B------:R-:W-:Y:S06]  /*0680*/  BAR.SYNC.DEFER_BLOCKING 0x0 ;  /* 0x0000000000007b1d */ /* 0x000fec0000010000 */
[----:B------:R-:W-:Y:S05]  /*0690*/  EXIT ;  /* 0x000000000000794d */ /* 0x000fea0003800000 */
.L_x_33:
        /* <DEDUP_REMOVED lines=14> */
.L_x_61:


//--------------------- .text._Z21compute_kernel_reduceP7double2iiiS0_ --------------------------
	.section	.text._Z21compute_kernel_reduceP7double2iiiS0_,"ax",@progbits
	.align	128
        .global         _Z21compute_kernel_reduceP7double2iiiS0_
        .type           _Z21compute_kernel_reduceP7double2iiiS0_,@function
        .size           _Z21compute_kernel_reduceP7double2iiiS0_,(.L_x_62 - _Z21compute_kernel_reduceP7double2iiiS0_)
        .other          _Z21compute_kernel_reduceP7double2iiiS0_,@"STO_CUDA_ENTRY STV_DEFAULT"
_Z21compute_kernel_reduceP7double2iiiS0_:
.text._Z21compute_kernel_reduceP7double2iiiS0_:
[----:B------:R-:W-:Y:S01]  /*0000*/  LDC R1, c[0x0][0x37c] ;  /* 0x0000df00ff017b82 */ /* 0x000fe20000000800 */
[----:B------:R-:W0:Y:S01]  /*0010*/  S2R R2, SR_TID.X ;  /* 0x0000000000027919 */ /* 0x000e220000002100 */
[----:B------:R-:W0:Y:S01]  /*0020*/  LDCU UR4, c[0x0][0x38c] ;  /* 0x00007180ff0477ac */ /* 0x000e220008000800 */
[----:B------:R-:W-:Y:S01]  /*0030*/  BSSY.RECONVERGENT B2, `(.L_x_34) ;  /* 0x00000aa000027945 */ /* 0x000fe20003800200 */
[----:B0-----:R-:W-:-:S13]  /*0040*/  ISETP.GE.AND P0, PT, R2, UR4, PT ;  /* 0x0000000402007c0c */ /* 0x001fda000bf06270 */
[----:B------:R-:W-:Y:S05]  /*0050*/  @P0 BRA `(.L_x_35) ;  /* 0x00000008009c0947 */ /* 0x000fea0003800000 */
[----:B------:R-:W0:Y:S01]  /*0060*/  LDCU UR4, c[0x0][0x388] ;  /* 0x00007100ff0477ac */ /* 0x000e220008000800 */
[----:B------:R-:W1:Y:S01]  /*0070*/  LDC.64 R12, c[0x0][0x358] ;  /* 0x0000d600ff0c7b82 */ /* 0x000e620000000a00 */
[C---:B------:R-:W-:Y:S01]  /*0080*/  ISETP.GE.U32.AND P0, PT, R2.reuse, 0x3, PT ;  /* 0x000000030200780c */ /* 0x040fe20003f06070 */
[C---:B------:R-:W-:Y:S01]  /*0090*/  VIADD R4, R2.reuse, 0x1 ;  /* 0x0000000102047836 */ /* 0x040fe20000000000 */
[----:B------:R-:W-:Y:S01]  /*00a0*/  BSSY.RECONVERGENT B1, `(.L_x_36) ;  /* 0x000008d000017945 */ /* 0x000fe20003800200 */
[----:B------:R-:W-:Y:S02]  /*00b0*/  IMAD R6, R2, R2, R2 ;  /* 0x0000000202067224 */ /* 0x000fe400078e0202 */
[----:B------:R-:W-:Y:S01]  /*00c0*/  IMAD.MOV.U32 R0, RZ, RZ, RZ ;  /* 0x000000ffff007224 */ /* 0x000fe200078e00ff */
[----:B------:R-:W-:Y:S01]  /*00d0*/  LOP3.LUT R3, R4, 0x3, RZ, 0xc0, !PT ;  /* 0x0000000304037812 */ /* 0x000fe200078ec0ff */
[----:B0-----:R-:W-:-:S06]  /*00e0*/  IMAD R2, R2, UR4, RZ ;  /* 0x0000000402027c24 */ /* 0x001fcc000f8e02ff */
[----:B------:R-:W-:Y:S05]  /*00f0*/  @!P0 BRA `(.L_x_37) ;  /* 0x00000008001c8947 */ /* 0x000fea0003800000 */
[----:B------:R-:W0:Y:S01]  /*0100*/  LDCU.64 UR4, c[0x0][0x380] ;  /* 0x00007000ff0477ac */ /* 0x000e220008000a00 */
[----:B------:R-:W-:Y:S01]  /*0110*/  IMAD.SHL.U32 R5, R6, 0x8, RZ ;  /* 0x0000000806057824 */ /* 0x000fe200078e00ff */
[----:B------:R-:W-:Y:S01]  /*0120*/  LOP3.LUT R0, R4, 0x7fc, RZ, 0xc0, !PT ;  /* 0x000007fc04007812 */ /* 0x000fe200078ec0ff */
[----:B------:R-:W-:Y:S01]  /*0130*/  BSSY.RELIABLE B0, `(.L_x_38) ;  /* 0x000006e000007945 */ /* 0x000fe20003800100 */
[----:B------:R-:W2:Y:S01]  /*0140*/  LDCU.64 UR6, c[0x0][0x398] ;  /* 0x00007300ff0677ac */ /* 0x000ea20008000a00 */
[----:B------:R-:W-:Y:S01]  /*0150*/  IMAD.MOV.U32 R4, RZ, RZ, R2 ;  /* 0x000000ffff047224 */ /* 0x000fe200078e0002 */
[----:B------:R-:W-:Y:S01]  /*0160*/  LOP3.LUT R14, R5, 0xfffff0, RZ, 0xc0, !PT ;  /* 0x00fffff0050e7812 */ /* 0x000fe200078ec0ff */
[----:B------:R-:W-:-:S05]  /*0170*/  IMAD.MOV R5, RZ, RZ, -R0 ;  /* 0x000000ffff057224 */ /* 0x000fca00078e0a00 */
[----:B------:R-:W-:Y:S01]  /*0180*/  ISETP.GE.AND P0, PT, R5, RZ, PT ;  /* 0x000000ff0500720c */ /* 0x000fe20003f06270 */
[----:B0-----:R-:W-:Y:S01]  /*0190*/  UIADD3 UR4, UP0, UPT, UR4, 0x20, URZ ;  /* 0x0000002004047890 */ /* 0x001fe2000ff1e0ff */
[----:B--2---:R-:W-:-:S03]  /*01a0*/  IADD3 R14, P1, PT, R14, UR6, RZ ;  /* 0x000000060e0e7c10 */ /* 0x004fc6000ff3e0ff */
[----:B------:R-:W-:Y:S02]  /*01b0*/  UIADD3.X UR5, UPT, UPT, URZ, UR5, URZ, UP0, !UPT ;  /* 0x00000005ff057290 */ /* 0x000fe400087fe4ff */
[----:B------:R-:W-:Y:S01]  /*01c0*/  IMAD.U32 R16, RZ, RZ, UR4 ;  /* 0x00000004ff107e24 */ /* 0x000fe2000f8e00ff */
[----:B------:R-:W-:-:S03]  /*01d0*/  IADD3 R14, P2, PT, R14, 0x20, RZ ;  /* 0x000000200e0e7810 */ /* 0x000fc60007f5e0ff */
[----:B------:R-:W-:Y:S01]  /*01e0*/  IMAD.U32 R17, RZ, RZ, UR5 ;  /* 0x00000005ff117e24 */ /* 0x000fe2000f8e00ff */
[----:B------:R-:W-:Y:S01]  /*01f0*/  IADD3.X R15, PT, PT, RZ, UR7, RZ, P2, P1 ;  /* 0x00000007ff0f7c10 */ /* 0x000fe200097e24ff */
[----:B------:R-:W-:Y:S08]  /*0200*/  @P0 BRA `(.L_x_39) ;  /* 0x0000000400800947 */ /* 0x000ff00003800000 */
[----:B------:R-:W-:Y:S01]  /*0210*/  IADD3 R7, PT, PT, -R5, RZ, RZ ;  /* 0x000000ff05077210 */ /* 0x000fe20007ffe1ff */
[----:B------:R-:W-:Y:S01]  /*0220*/  BSSY.RECONVERGENT B3, `(.L_x_40) ;  /* 0x0000038000037945 */ /* 0x000fe20003800200 */
[----:B------:R-:W-:Y:S02]  /*0230*/  PLOP3.LUT P0, PT, PT, PT, PT, 0x80, 0x8 ;  /* 0x000000000008781c */ /* 0x000fe40003f0f070 */
[----:B------:R-:W-:-:S13]  /*0240*/  ISETP.GT.AND P1, PT, R7, 0xc, PT ;  /* 0x0000000c0700780c */ /* 0x000fda0003f24270 */
[----:B------:R-:W-:Y:S05]  /*0250*/  @!P1 BRA `(.L_x_41) ;  /* 0x0000000000d09947 */ /* 0x000fea0003800000 */
[----:B------:R-:W-:-:S13]  /*0260*/  PLOP3.LUT P0, PT, PT, PT, PT, 0x8, 0x80 ;  /* 0x000000000080781c */ /* 0x000fda0003f0e170 */
.L_x_42:
[----:B-1----:R-:W-:Y:S01]  /*0270*/  R2UR UR4, R12 ;  /* 0x000000000c0472ca */ /* 0x002fe200000e0000 */
[----:B------:R-:W-:Y:S01]  /*0280*/  IMAD.WIDE R20, R4, 0x10, R16 ;  /* 0x0000001004147825 */ /* 0x000fe200078e0210 */
[----:B------:R-:W-:-:S13]  /*0290*/  R2UR UR5, R13 ;  /* 0x000000000d0572ca */ /* 0x000fda00000e0000 */
[----:B------:R-:W2:Y:S01]  /*02a0*/  LDG.E.128 R8, desc[UR4][R20.64+-0x20] ;  /* 0xffffe00414087981 */ /* 0x000ea2000c1e1d00 */
[----:B------:R-:W-:Y:S02]  /*02b0*/  R2UR UR6, R12 ;  /* 0x000000000c0672ca */ /* 0x000fe400000e0000 */
[----:B------:R-:W-:Y:S01]  /*02c0*/  R2UR UR7, R13 ;  /* 0x000000000d0772ca */ /* 0x000fe200000e0000 */
[----:B--2---:R0:W-:-:S12]  /*02d0*/  STG.E.128 desc[UR4][R14.64+-0x20], R8 ;  /* 0xffffe0080e007986 */ /* 0x0041d8000c101d04 */
[----:B0-----:R-:W2:Y:S04]  /*02e0*/  LDG.E.128 R8, desc[UR6][R20.64+-0x10] ;  /* 0xfffff00614087981 */ /* 0x001ea8000c1e1d00 */
[----:B--2---:R0:W-:Y:S04]  /*02f0*/  STG.E.128 desc[UR4][R14.64+-0x10], R8 ;  /* 0xfffff0080e007986 */ /* 0x0041e8000c101d04 */
[----:B0-----:R-:W2:Y:S01]  /*0300*/  LDG.E.128 R8, desc[UR6][R20.64] ;  /* 0x0000000614087981 */ /* 0x001ea2000c1e1d00 */
[----:B------:R-:W-:-:S03]  /*0310*/  VIADD R19, R4, 0x4 ;  /* 0x0000000404137836 */ /* 0x000fc60000000000 */
[----:B--2---:R0:W-:Y:S04]  /*0320*/  STG.E.128 desc[UR4][R14.64], R8 ;  /* 0x000000080e007986 */ /* 0x0041e8000c101d04 */
[----:B0-----:R-:W2:Y:S01]  /*0330*/  LDG.E.128 R8, desc[UR6][R20.64+0x10] ;  /* 0x0000100614087981 */ /* 0x001ea2000c1e1d00 */
[----:B------:R-:W-:-:S03]  /*0340*/  IMAD.WIDE R18, R19, 0x10, R16 ;  /* 0x0000001013127825 */ /* 0x000fc600078e0210 */
[----:B--2---:R0:W-:Y:S04]  /*0350*/  STG.E.128 desc[UR4][R14.64+0x10], R8 ;  /* 0x000010080e007986 */ /* 0x0041e8000c101d04 */
[----:B0-----:R-:W2:Y:S04]  /*0360*/  LDG.E.128 R8, desc[UR6][R18.64+-0x20] ;  /* 0xffffe00612087981 */ /* 0x001ea8000c1e1d00 */
[----:B--2---:R0:W-:Y:S04]  /*0370*/  STG.E.128 desc[UR4][R14.64+0x20], R8 ;  /* 0x000020080e007986 */ /* 0x0041e8000c101d04 */
[----:B0-----:R-:W2:Y:S04]  /*0380*/  LDG.E.128 R8, desc[UR6][R18.64+-0x10] ;  /* 0xfffff00612087981 */ /* 0x001ea8000c1e1d00 */
[----:B--2---:R0:W-:Y:S04]  /*0390*/  STG.E.128 desc[UR4][R14.64+0x30], R8 ;  /* 0x000030080e007986 */ /* 0x0041e8000c101d04 */
[----:B0-----:R-:W2:Y:S01]  /*03a0*/  LDG.E.128 R8, desc[UR6][R18.64] ;  /* 0x0000000612087981 */ /* 0x001ea2000c1e1d00 */
[----:B------:R-:W-:-:S03]  /*03b0*/  VIADD R7, R4, 0x8 ;  /* 0x0000000804077836 */ /* 0x000fc60000000000 */
[----:B--2---:R0:W-:Y:S04]  /*03c0*/  STG.E.128 desc[UR4][R14.64+0x40], R8 ;  /* 0x000040080e007986 */ /* 0x0041e8000c101d04 */
[----:B0-----:R0:W2:Y:S02]  /*03d0*/  LDG.E.128 R8, desc[UR6][R18.64+0x10] ;  /* 0x0000100612087981 */ /* 0x0010a4000c1e1d00 */
[----:B0-----:R-:W-:Y:S02]  /*03e0*/  IMAD.WIDE R18, R7, 0x10, R16 ;  /* 0x0000001007127825 */ /* 0x001fe400078e0210 */
        /* <DEDUP_REMOVED lines=16> */
[----:B------:R-:W-:-:S05]  /*04f0*/  VIADD R5, R5, 0x10 ;  /* 0x0000001005057836 */ /* 0x000fca0000000000 */
[----:B------:R-:W-:Y:S01]  /*0500*/  ISETP.GE.AND P1, PT, R5, -0xc, PT ;  /* 0xfffffff40500780c */ /* 0x000fe20003f26270 */
[----:B--2---:R0:W-:Y:S04]  /*0510*/  STG.E.128 desc[UR4][R14.64+0xc0], R8 ;  /* 0x0000c0080e007986 */ /* 0x0041e8000c101d04 */
[----:B0-----:R-:W2:Y:S01]  /*0520*/  LDG.E.128 R8, desc[UR6][R18.64+0x10] ;  /* 0x0000100612087981 */ /* 0x001ea2000c1e1d00 */
[----:B------:R-:W-:Y:S02]  /*0530*/  IADD3 R7, P2, PT, R14, 0x100, RZ ;  /* 0x000001000e077810 */ /* 0x000fe40007f5e0ff */
[----:B------:R-:W-:-:S03]  /*0540*/  IADD3 R4, PT, PT, R4, 0x10, RZ ;  /* 0x0000001004047810 */ /* 0x000fc60007ffe0ff */
[----:B------:R-:W-:Y:S01]  /*0550*/  IMAD.X R20, RZ, RZ, R15, P2 ;  /* 0x000000ffff147224 */ /* 0x000fe200010e060f */
[----:B--2---:R0:W-:Y:S02]  /*0560*/  STG.E.128 desc[UR4][R14.64+0xd0], R8 ;  /* 0x0000d0080e007986 */ /* 0x0041e4000c101d04 */
[----:B0-----:R-:W-:Y:S02]  /*0570*/  IMAD.MOV.U32 R14, RZ, RZ, R7 ;  /* 0x000000ffff0e7224 */ /* 0x001fe400078e0007 */
[----:B------:R-:W-:Y:S01]  /*0580*/  IMAD.MOV.U32 R15, RZ, RZ, R20 ;  /* 0x000000ffff0f7224 */ /* 0x000fe200078e0014 */
[----:B------:R-:W-:Y:S06]  /*0590*/  @!P1 BRA `(.L_x_42) ;  /* 0xfffffffc00349947 */ /* 0x000fec000383ffff */
.L_x_41:
[----:B------:R-:W-:Y:S05]  /*05a0*/  BSYNC.RECONVERGENT B3 ;  /* 0x0000000000037941 */ /* 0x000fea0003800200 */
.L_x_40:
[----:B------:R-:W-:Y:S01]  /*05b0*/  IMAD.MOV R7, RZ, RZ, -R5 ;  /* 0x000000ffff077224 */ /* 0x000fe200078e0a05 */
[----:B------:R-:W-:Y:S04]  /*05c0*/  BSSY.RECONVERGENT B3, `(.L_x_43) ;  /* 0x0000021000037945 */ /* 0x000fe80003800200 */
[----:B------:R-:W-:-:S13]  /*05d0*/  ISETP.GT.AND P1, PT, R7, 0x4, PT ;  /* 0x000000040700780c */ /* 0x000fda0003f24270 */
[----:B------:R-:W-:Y:S05]  /*05e0*/  @!P1 BRA `(.L_x_44) ;  /* 0x0000000000789947 */ /* 0x000fea0003800000 */
        /* <DEDUP_REMOVED lines=20> */
[----:B------:R-:W-:-:S03]  /*0730*/  IADD3 R7, P1, PT, R14, 0x80, RZ ;  /* 0x000000800e077810 */ /* 0x000fc60007f3e0ff */
[----:B--2---:R0:W-:Y:S04]  /*0740*/  STG.E.128 desc[UR4][R14.64+0x40], R8 ;  /* 0x000040080e007986 */ /* 0x0041e8000c101d04 */
[----:B0-----:R-:W2:Y:S01]  /*0750*/  LDG.E.128 R8, desc[UR6][R18.64+0x10] ;  /* 0x0000100612087981 */ /* 0x001ea2000c1e1d00 */
[----:B------:R-:W-:Y:S01]  /*0760*/  IMAD.X R20, RZ, RZ, R15, P1 ;  /* 0x000000ffff147224 */ /* 0x000fe200008e060f */
[----:B------:R-:W-:Y:S01]  /*0770*/  PLOP3.LUT P0, PT, PT, PT, PT, 0x8, 0x80 ;  /* 0x000000000080781c */ /* 0x000fe20003f0e170 */
[----:B------:R-:W-:Y:S01]  /*0780*/  VIADD R4, R4, 0x8 ;  /* 0x0000000804047836 */ /* 0x000fe20000000000 */
[----:B------:R-:W-:Y:S01]  /*0790*/  IADD3 R5, PT, PT, R5, 0x8, RZ ;  /* 0x0000000805057810 */ /* 0x000fe20007ffe0ff */
[----:B--2---:R0:W-:Y:S02]  /*07a0*/  STG.E.128 desc[UR4][R14.64+0x50], R8 ;  /* 0x000050080e007986 */ /* 0x0041e4000c101d04 */
[----:B0-----:R-:W-:-:S02]  /*07b0*/  IMAD.MOV.U32 R14, RZ, RZ, R7 ;  /* 0x000000ffff0e7224 */ /* 0x001fc400078e0007 */
[----:B------:R-:W-:-:S07]  /*07c0*/  IMAD.MOV.U32 R15, RZ, RZ, R20 ;  /* 0x000000ffff0f7224 */ /* 0x000fce00078e0014 */
.L_x_44:
[----:B------:R-:W-:Y:S05]  /*07d0*/  BSYNC.RECONVERGENT B3 ;  /* 0x0000000000037941 */ /* 0x000fea0003800200 */
.L_x_43:
[----:B------:R-:W-:-:S13]  /*07e0*/  ISETP.NE.OR P0, PT, R5, RZ, P0 ;  /* 0x000000ff0500720c */ /* 0x000fda0000705670 */
[----:B------:R-:W-:Y:S05]  /*07f0*/  @!P0 BREAK.RELIABLE B0 ;  /* 0x0000000000008942 */ /* 0x000fea0003800100 */
[----:B------:R-:W-:Y:S05]  /*0800*/  @!P0 BRA `(.L_x_37) ;  /* 0x0000000000588947 */ /* 0x000fea0003800000 */
.L_x_39:
[----:B------:R-:W-:Y:S05]  /*0810*/  BSYNC.RELIABLE B0 ;  /* 0x0000000000007941 */ /* 0x000fea0003800100 */
.L_x_38:
        /* <DEDUP_REMOVED lines=10> */
[----:B------:R-:W-:-:S05]  /*08c0*/  VIADD R5, R5, 0x4 ;  /* 0x0000000405057836 */ /* 0x000fca0000000000 */
[----:B------:R-:W-:Y:S01]  /*08d0*/  ISETP.NE.AND P0, PT, R5, RZ, PT ;  /* 0x000000ff0500720c */ /* 0x000fe20003f05270 */
        /* <DEDUP_REMOVED lines=8> */
[----:B------:R-:W-:Y:S06]  /*0960*/  @P0 BRA `(.L_x_38) ;  /* 0xfffffffc00ac0947 */ /* 0x000fec000383ffff */
.L_x_37:
[----:B------:R-:W-:Y:S05]  /*0970*/  BSYNC.RECONVERGENT B1 ;  /* 0x0000000000017941 */ /* 0x000fea0003800200 */
.L_x_36:
[----:B------:R-:W-:-:S13]  /*0980*/  ISETP.NE.AND P0, PT, R3, RZ, PT ;  /* 0x000000ff0300720c */ /* 0x000fda0003f05270 */
[----:B------:R-:W-:Y:S05]  /*0990*/  @!P0 BRA `(.L_x_35) ;  /* 0x00000000004c8947 */ /* 0x000fea0003800000 */
[----:B------:R-:W0:Y:S01]  /*09a0*/  LDC.64 R8, c[0x0][0x398] ;  /* 0x0000e600ff087b82 */ /* 0x000e220000000a00 */
[----:B------:R-:W-:Y:S01]  /*09b0*/  LEA.HI R7, R6, R0, RZ, 0x1f ;  /* 0x0000000006077211 */ /* 0x000fe200078ff8ff */
[----:B------:R-:W-:Y:S02]  /*09c0*/  IMAD.IADD R15, R2, 0x1, R0 ;  /* 0x00000001020f7824 */ /* 0x000fe400078e0200 */
[----:B------:R-:W-:-:S04]  /*09d0*/  IMAD.MOV R0, RZ, RZ, -R3 ;  /* 0x000000ffff007224 */ /* 0x000fc800078e0a03 */
[----:B------:R-:W2:Y:S01]  /*09e0*/  LDC.64 R4, c[0x0][0x380] ;  /* 0x0000e000ff047b82 */ /* 0x000ea20000000a00 */
[----:B0-----:R-:W-:-:S07]  /*09f0*/  IMAD.WIDE.U32 R6, R7, 0x10, R8 ;  /* 0x0000001007067825 */ /* 0x001fce00078e0008 */
.L_x_45:
[----:B-1----:R-:W-:Y:S01]  /*0a00*/  R2UR UR4, R12 ;  /* 0x000000000c0472ca */ /* 0x002fe200000e0000 */
[----:B0-2---:R-:W-:Y:S01]  /*0a10*/  IMAD.WIDE R8, R15, 0x10, R4 ;  /* 0x000000100f087825 */ /* 0x005fe200078e0204 */
[----:B------:R-:W-:-:S13]  /*0a20*/  R2UR UR5, R13 ;  /* 0x000000000d0572ca */ /* 0x000fda00000e0000 */
[----:B------:R-:W2:Y:S01]  /*0a30*/  LDG.E.128 R8, desc[UR4][R8.64] ;  /* 0x0000000408087981 */ /* 0x000ea2000c1e1d00 */
[----:B------:R-:W-:Y:S01]  /*0a40*/  VIADD R0, R0, 0x1 ;  /* 0x0000000100007836 */ /* 0x000fe20000000000 */
[----:B------:R-:W-:Y:S01]  /*0a50*/  MOV R3, R7 ;  /* 0x0000000700037202 */ /* 0x000fe20000000f00 */
[----:B------:R-:W-:Y:S01]  /*0a60*/  IMAD.MOV.U32 R2, RZ, RZ, R6 ;  /* 0x000000ffff027224 */ /* 0x000fe200078e0006 */
[----:B------:R-:W-:Y:S01]  /*0a70*/  IADD3 R6, P1, PT, R6, 0x10, RZ ;  /* 0x0000001006067810 */ /* 0x000fe20007f3e0ff */
[----:B------:R-:W-:Y:S01]  /*0a80*/  VIADD R15, R15, 0x1 ;  /* 0x000000010f0f7836 */ /* 0x000fe20000000000 */
[----:B------:R-:W-:-:S03]  /*0a90*/  ISETP.NE.AND P0, PT, R0, RZ, PT ;  /* 0x000000ff0000720c */ /* 0x000fc60003f05270 */
[----:B------:R-:W-:Y:S01]  /*0aa0*/  IMAD.X R7, RZ, RZ, R7, P1 ;  /* 0x000000ffff077224 */ /* 0x000fe200008e0607 */
[----:B--2---:R0:W-:Y:S09]  /*0ab0*/  STG.E.128 desc[UR4][R2.64], R8 ;  /* 0x0000000802007986 */ /* 0x0041f2000c101d04 */
[----:B------:R-:W-:Y:S05]  /*0ac0*/  @P0 BRA `(.L_x_45) ;  /* 0xfffffffc00cc0947 */ /* 0x000fea000383ffff */
.L_x_35:
[----:B------:R-:W-:Y:S05]  /*0ad0*/  BSYNC.RECONVERGENT B2 ;  /* 0x0000000000027941 */ /* 0x000fea0003800200 */
.L_x_34:
[----:B------:R-:W-:Y:S05]  /*0ae0*/  WARPSYNC.ALL ;  /* 0x0000000000007948 */ /* 0x000fea0003800000 */
[----:B------:R-:W-:Y:S06]  /*0af0*/  BAR.SYNC.DEFER_BLOCKING 0x0 ;  /* 0x0000000000007b1d */ /* 0x000fec0000010000 */
[----:B------:R-:W-:Y:S05]  /*0b00*/  EXIT ;  /* 0x000000000000794d */ /* 0x000fea0003800000 */
.L_x_46:
        /* <DEDUP_REMOVED lines=15> */
.L_x_62:


//--------------------- .text._Z18my_unpack_c_kerneliiiiiiPdS_ --------------------------
	.section	.text._Z18my_unpack_c_kerneliiiiiiPdS_,"ax",@progbits
	.align	128
        .global         _Z18my_unpack_c_kerneliiiiiiPdS_
        .type           _Z18my_unpack_c_kerneliiiiiiPdS_,@function
        .size           _Z18my_unpack_c_kerneliiiiiiPdS_,(.L_x_63 - _Z18my_unpack_c_kerneliiiiiiPdS_)
        .other          _Z18my_unpack_c_kerneliiiiiiPdS_,@"STO_CUDA_ENTRY STV_DEFAULT"
_Z18my_unpack_c_kerneliiiiiiPdS_:
.text._Z18my_unpack_c_kerneliiiiiiPdS_:
[----:B------:R-:W-:Y:S01]  /*0000*/  LDC R1, c[0x0][0x37c] ;  /* 0x0000df00ff017b82 */ /* 0x000fe20000000800 */
[----:B------:R-:W0:Y:S07]  /*0010*/  S2R R7, SR_TID.X ;  /* 0x0000000000077919 */ /* 0x000e2e0000002100 */
[----:B------:R-:W1:Y:S01]  /*0020*/  S2UR UR4, SR_CTAID.Y ;  /* 0x00000000000479c3 */ /* 0x000e620000002600 */
[----:B------:R-:W1:Y:S01]  /*0030*/  LDCU UR8, c[0x0][0x388] ;  /* 0x00007100ff0877ac */ /* 0x000e620008000800 */
[----:B------:R-:W2:Y:S01]  /*0040*/  LDCU UR5, c[0x0][0x384] ;  /* 0x00007080ff0577ac */ /* 0x000ea20008000800 */
[----:B-1----:R-:W-:-:S06]  /*0050*/  UIMAD UR4, UR4, UR8, URZ ;  /* 0x00000008040472a4 */ /* 0x002fcc000f8e02ff */
[----:B0-----:R-:W-:-:S05]  /*0060*/  VIADD R0, R7, UR4 ;  /* 0x0000000407007c36 */ /* 0x001fca0008000000 */
[----:B--2---:R-:W-:-:S13]  /*0070*/  ISETP.GE.AND P0, PT, R0, UR5, PT ;  /* 0x0000000500007c0c */ /* 0x004fda000bf06270 */
[----:B------:R-:W-:Y:S05]  /*0080*/  @P0 EXIT ;  /* 0x000000000000094d */ /* 0x000fea0003800000 */
[----:B------:R-:W0:Y:S01]  /*0090*/  S2UR UR5, SR_CTAID.X ;  /* 0x00000000000579c3 */ /* 0x000e220000002500 */
[----:B------:R-:W1:Y:S01]  /*00a0*/  LDCU.64 UR10, c[0x0][0x398] ;  /* 0x00007300ff0a77ac */ /* 0x000e620008000a00 */
[----:B------:R-:W2:Y:S06]  /*00b0*/  LDCU.64 UR6, c[0x0][0x358] ;  /* 0x00006b00ff0677ac */ /* 0x000eac0008000a00 */
[----:B------:R-:W0:Y:S08]  /*00c0*/  LDC R2, c[0x0][0x394] ;  /* 0x0000e500ff027b82 */ /* 0x000e300000000800 */
[----:B------:R-:W3:Y:S08]  /*00d0*/  LDC R9, c[0x0][0x38c] ;  /* 0x0000e300ff097b82 */ /* 0x000ef00000000800 */
[----:B------:R-:W4:Y:S01]  /*00e0*/  LDC.64 R4, c[0x0][0x3a0] ;  /* 0x0000e800ff047b82 */ /* 0x000f220000000a00 */
[----:B0-----:R-:W-:-:S05]  /*00f0*/  IMAD R3, R2, UR5, RZ ;  /* 0x0000000502037c24 */ /* 0x001fca000f8e02ff */
[----:B------:R-:W-:-:S04]  /*0100*/  IADD3 R3, P0, PT, R3, R0, RZ ;  /* 0x0000000003037210 */ /* 0x000fc80007f1e0ff */
[----:B------:R-:W-:Y:S02]  /*0110*/  LEA.HI.X.SX32 R0, R0, RZ, 0x1, P0 ;  /* 0x000000ff00007211 */ /* 0x000fe400000f0eff */
[----:B-1----:R-:W-:-:S04]  /*0120*/  LEA R2, P0, R3, UR10, 0x3 ;  /* 0x0000000a03027c11 */ /* 0x002fc8000f8018ff */
[----:B------:R-:W-:Y:S02]  /*0130*/  LEA.HI.X R3, R3, UR11, R0, 0x3, P0 ;  /* 0x0000000b03037c11 */ /* 0x000fe400080f1c00 */
[----:B------:R-:W0:Y:S04]  /*0140*/  LDC R0, c[0x0][0x380] ;  /* 0x0000e000ff007b82 */ /* 0x000e280000000800 */
[----:B--2---:R-:W2:Y:S01]  /*0150*/  LDG.E.64 R2, desc[UR6][R2.64] ;  /* 0x0000000602027981 */ /* 0x004ea2000c1e1b00 */
[----:B0-----:R-:W-:-:S05]  /*0160*/  IADD3 R0, PT, PT, R0, UR5, RZ ;  /* 0x0000000500007c10 */ /* 0x001fca000fffe0ff */
[----:B------:R-:W-:-:S04]  /*0170*/  IMAD R0, R0, UR8, R7 ;  /* 0x0000000800007c24 */ /* 0x000fc8000f8e0207 */
[----:B---3--:R-:W-:-:S04]  /*0180*/  IMAD R7, R9, UR4, R0 ;  /* 0x0000000409077c24 */ /* 0x008fc8000f8e0200 */
[----:B----4-:R-:W-:-:S05]  /*0190*/  IMAD.WIDE.U32 R4, R7, 0x8, R4 ;  /* 0x0000000807047825 */ /* 0x010fca00078e0004 */
[----:B--2---:R-:W-:Y:S01]  /*01a0*/  STG.E.64 desc[UR6][R4.64], R2 ;  /* 0x0000000204007986 */ /* 0x004fe2000c101b06 */
[----:B------:R-:W-:Y:S05]  /*01b0*/  EXIT ;  /* 0x000000000000794d */ /* 0x000fea0003800000 */
.L_x_47:
        /* <DEDUP_REMOVED lines=12> */
.L_x_63:


//--------------------- .text._Z16my_pack_c_kerneliiiiiiPdS_ --------------------------
	.section	.text._Z16my_pack_c_kerneliiiiiiPdS_,"ax",@progbits
	.align	128
        .global         _Z16my_pack_c_kerneliiiiiiPdS_
        .type           _Z16my_pack_c_kerneliiiiiiPdS_,@function
        .size           _Z16my_pack_c_kerneliiiiiiPdS_,(.L_x_64 - _Z16my_pack_c_kerneliiiiiiPdS_)
        .other          _Z16my_pack_c_kerneliiiiiiPdS_,@"STO_CUDA_ENTRY STV_DEFAULT"
_Z16my_pack_c_kerneliiiiiiPdS_:
.text._Z16my_pack_c_kerneliiiiiiPdS_:
        /* <DEDUP_REMOVED lines=10> */
[----:B------:R-:W0:Y:S01]  /*00a0*/  LDCU UR5, c[0x0][0x380] ;  /* 0x00007000ff0577ac */ /* 0x000e220008000800 */
[----:B------:R-:W1:Y:S06]  /*00b0*/  LDCU.64 UR10, c[0x0][0x398] ;  /* 0x00007300ff0a77ac */ /* 0x000e6c0008000a00 */
[----:B------:R-:W2:Y:S01]  /*00c0*/  LDC R2, c[0x0][0x38c] ;  /* 0x0000e300ff027b82 */ /* 0x000ea20000000800 */
[----:B------:R-:W3:Y:S01]  /*00d0*/  LDCU.64 UR6, c[0x0][0x358] ;  /* 0x00006b00ff0677ac */ /* 0x000ee20008000a00 */
[----:B0-----:R-:W-:-:S04]  /*00e0*/  UIADD3 UR5, UPT, UPT, UR8, UR5, URZ ;  /* 0x0000000508057290 */ /* 0x001fc8000fffe0ff */
[----:B------:R-:W-:Y:S01]  /*00f0*/  UIMAD UR5, UR5, UR9, URZ ;  /* 0x00000009050572a4 */ /* 0x000fe2000f8e02ff */
[----:B--2---:R-:W-:-:S05]  /*0100*/  IMAD R2, R2, UR4, RZ ;  /* 0x0000000402027c24 */ /* 0x004fca000f8e02ff */
[----:B------:R-:W-:Y:S02]  /*0110*/  IADD3 R3, P0, P1, R2, UR5, R3 ;  /* 0x0000000502037c10 */ /* 0x000fe4000f91e003 */
[----:B------:R-:W-:-:S04]  /*0120*/  SHF.R.S32.HI R2, RZ, 0x1f, R2 ;  /* 0x0000001fff027819 */ /* 0x000fc80000011402 */
[----:B------:R-:W-:Y:S02]  /*0130*/  IADD3.X R4, PT, PT, R2, RZ, RZ, P0, P1 ;  /* 0x000000ff02047210 */ /* 0x000fe400007e24ff */
[----:B-1----:R-:W-:-:S04]  /*0140*/  LEA R2, P0, R3, UR10, 0x3 ;  /* 0x0000000a03027c11 */ /* 0x002fc8000f8018ff */
[----:B------:R-:W-:Y:S01]  /*0150*/  LEA.HI.X R3, R3, UR11, R4, 0x3, P0 ;  /* 0x0000000b03037c11 */ /* 0x000fe200080f1c04 */
[----:B------:R-:W0:Y:S01]  /*0160*/  LDCU.64 UR10, c[0x0][0x3a0] ;  /* 0x00007400ff0a77ac */ /* 0x000e220008000a00 */
[----:B------:R-:W1:Y:S04]  /*0170*/  LDC R4, c[0x0][0x394] ;  /* 0x0000e500ff047b82 */ /* 0x000e680000000800 */
[----:B---3--:R-:W2:Y:S01]  /*0180*/  LDG.E.64 R2, desc[UR6][R2.64] ;  /* 0x0000000602027981 */ /* 0x008ea2000c1e1b00 */
[----:B-1----:R-:W-:-:S05]  /*0190*/  IMAD R5, R4, UR8, RZ ;  /* 0x0000000804057c24 */ /* 0x002fca000f8e02ff */
[----:B------:R-:W-:-:S04]  /*01a0*/  IADD3 R5, P0, PT, R5, R0, RZ ;  /* 0x0000000005057210 */ /* 0x000fc80007f1e0ff */
[----:B------:R-:W-:Y:S02]  /*01b0*/  LEA.HI.X.SX32 R0, R0, RZ, 0x1, P0 ;  /* 0x000000ff00007211 */ /* 0x000fe400000f0eff */
[----:B0-----:R-:W-:-:S04]  /*01c0*/  LEA R4, P0, R5, UR10, 0x3 ;  /* 0x0000000a05047c11 */ /* 0x001fc8000f8018ff */
[----:B------:R-:W-:-:S05]  /*01d0*/  LEA.HI.X R5, R5, UR11, R0, 0x3, P0 ;  /* 0x0000000b05057c11 */ /* 0x000fca00080f1c00 */
[----:B--2---:R-:W-:Y:S01]  /*01e0*/  STG.E.64 desc[UR6][R4.64], R2 ;  /* 0x0000000204007986 */ /* 0x004fe2000c101b06 */
[----:B------:R-:W-:Y:S05]  /*01f0*/  EXIT ;  /* 0x000000000000794d */ /* 0x000fea0003800000 */
.L_x_48:
        /* <DEDUP_REMOVED lines=16> */
.L_x_64:


//--------------------- .text._Z32compute_hh_dotp_c_kernel_complexP7double2S0_ii --------------------------
	.section	.text._Z32compute_hh_dotp_c_kernel_complexP7double2S0_ii,"ax",@progbits
	.align	128
        .global         _Z32compute_hh_dotp_c_kernel_complexP7double2S0_ii
        .type           _Z32compute_hh_dotp_c_kernel_complexP7double2S0_ii,@function
        .size           _Z32compute_hh_dotp_c_kernel_complexP7double2S0_ii,(.L_x_65 - _Z32compute_hh_dotp_c_kernel_complexP7double2S0_ii)
        .other          _Z32compute_hh_dotp_c_kernel_complexP7double2S0_ii,@"STO_CUDA_ENTRY STV_DEFAULT"
_Z32compute_hh_dotp_c_kernel_complexP7double2S0_ii:
.text._Z32compute_hh_dotp_c_kernel_complexP7double2S0_ii:
[----:B------:R-:W-:Y:S01]  /*0000*/  LDC R1, c[0x0][0x37c] ;  /* 0x0000df00ff017b82 */ /* 0x000fe20000000800 */
[----:B------:R-:W0:Y:S01]  /*0010*/  S2R R0, SR_TID.X ;  /* 0x0000000000007919 */ /* 0x000e220000002100 */
[----:B------:R-:W1:Y:S01]  /*0020*/  LDCU.64 UR6, c[0x0][0x358] ;  /* 0x00006b00ff0677ac */ /* 0x000e620008000a00 */
[----:B------:R-:W2:Y:S01]  /*0030*/  S2R R3, SR_CTAID.X ;  /* 0x0000000000037919 */ /* 0x000ea20000002500 */
[----:B0-----:R-:W-:-:S13]  /*0040*/  ISETP.NE.AND P0, PT, R0, RZ, PT ;  /* 0x000000ff0000720c */ /* 0x001fda0003f05270 */
[----:B------:R-:W2:Y:S08]  /*0050*/  @P0 LDC R6, c[0x0][0x390] ;  /* 0x0000e400ff060b82 */ /* 0x000eb00000000800 */
[----:B------:R-:W0:Y:S08]  /*0060*/  @P0 LDC.64 R14, c[0x0][0x380] ;  /* 0x0000e000ff0e0b82 */ /* 0x000e300000000a00 */
[----:B------:R-:W3:Y:S01]  /*0070*/  @P0 LDC.64 R4, c[0x0][0x380] ;  /* 0x0000e000ff040b82 */ /* 0x000ee20000000a00 */
[----:B--2---:R-:W-:-:S02]  /*0080*/  @P0 IMAD R9, R3, R6, R6 ;  /* 0x0000000603090224 */ /* 0x004fc400078e0206 */
[----:B------:R-:W-:-:S03]  /*0090*/  @P0 IMAD R7, R3, R6, R0 ;  /* 0x0000000603070224 */ /* 0x000fc600078e0200 */
[----:B------:R-:W-:-:S04]  /*00a0*/  @P0 IADD3 R2, P1, PT, R9, R0, RZ ;  /* 0x0000000009020210 */ /* 0x000fc80007f3e0ff */
[----:B------:R-:W-:Y:S02]  /*00b0*/  @P0 LEA.HI.X.SX32 R9, R9, RZ, 0x1, P1 ;  /* 0x000000ff09090211 */ /* 0x000fe400008f0eff */
[----:B0-----:R-:W-:-:S04]  /*00c0*/  @P0 LEA R14, P1, R2, R14, 0x4 ;  /* 0x0000000e020e0211 */ /* 0x001fc800078220ff */
[----:B------:R-:W-:Y:S01]  /*00d0*/  @P0 LEA.HI.X R15, R2, R15, R9, 0x4, P1 ;  /* 0x0000000f020f0211 */ /* 0x000fe200008f2409 */
[----:B---3--:R-:W-:-:S04]  /*00e0*/  @P0 IMAD.WIDE R4, R7, 0x10, R4 ;  /* 0x0000001007040825 */ /* 0x008fc800078e0204 */
[----:B-1----:R-:W2:Y:S04]  /*00f0*/  @P0 LDG.E.128 R8, desc[UR6][R14.64+-0x10] ;  /* 0xfffff0060e080981 */ /* 0x002ea8000c1e1d00 */
[----:B------:R-:W2:Y:S01]  /*0100*/  @P0 LDG.E.128 R4, desc[UR6][R4.64] ;  /* 0x0000000604040981 */ /* 0x000ea2000c1e1d00 */
[----:B------:R-:W0:Y:S01]  /*0110*/  S2UR UR5, SR_CgaCtaId ;  /* 0x00000000000579c3 */ /* 0x000e220000008800 */
[----:B------:R-:W-:Y:S02]  /*0120*/  UMOV UR4, 0x400 ;  /* 0x0000040000047882 */ /* 0x000fe40000000000 */
[----:B0-----:R-:W-:-:S06]  /*0130*/  ULEA UR4, UR5, UR4, 0x18 ;  /* 0x0000000405047291 */ /* 0x001fcc000f8ec0ff */
[----:B------:R-:W-:Y:S01]  /*0140*/  LEA R21, R0, UR4, 0x4 ;  /* 0x0000000400157c11 */ /* 0x000fe2000f8e20ff */
[----:B------:R-:W-:Y:S01]  /*0150*/  BSSY.RECONVERGENT B0, `(.L_x_49) ;  /* 0x0000034000007945 */ /* 0x000fe20003800200 */
[C---:B--2---:R-:W-:Y:S02]  /*0160*/  @P0 DMUL R12, R6.reuse, R10 ;  /* 0x0000000a060c0228 */ /* 0x044fe40000000000 */
[----:B------:R-:W-:-:S06]  /*0170*/  @P0 DMUL R6, R6, R8 ;  /* 0x0000000806060228 */ /* 0x000fcc0000000000 */
[C---:B------:R-:W-:Y:S02]  /*0180*/  @P0 DFMA R8, R4.reuse, R8, R12 ;  /* 0x000000080408022b */ /* 0x040fe4000000000c */
[----:B------:R-:W-:-:S07]  /*0190*/  @P0 DFMA R10, R4, R10, -R6 ;  /* 0x0000000a040a022b */ /* 0x000fce0000000806 */
[----:B------:R0:W-:Y:S04]  /*01a0*/  @P0 STS.128 [R21], R8 ;  /* 0x0000000815000388 */ /* 0x0001e80000000c00 */
[----:B------:R-:W-:Y:S01]  /*01b0*/  @!P0 STS.128 [UR4], RZ ;  /* 0x000000ffff008988 */ /* 0x000fe20008000c04 */
[----:B------:R-:W-:Y:S01]  /*01c0*/  BAR.SYNC.DEFER_BLOCKING 0x0 ;  /* 0x0000000000007b1d */ /* 0x000fe20000010000 */
[----:B------:R-:W-:-:S13]  /*01d0*/  ISETP.GT.U32.AND P0, PT, R0, 0x1f, PT ;  /* 0x0000001f0000780c */ /* 0x000fda0003f04070 */
[----:B0-----:R-:W-:Y:S05]  /*01e0*/  @P0 BRA `(.L_x_50) ;  /* 0x0000000000a80947 */ /* 0x001fea0003800000 */
[----:B------:R-:W-:Y:S01]  /*01f0*/  LDS.128 R4, [R21] ;  /* 0x0000000015047984 */ /* 0x000fe20000000c00 */
[----:B------:R-:W-:-:S03]  /*0200*/  ISETP.GT.U32.AND P0, PT, R0, 0x7, PT ;  /* 0x000000070000780c */ /* 0x000fc60003f04070 */
[----:B------:R-:W0:Y:S04]  /*0210*/  LDS.128 R8, [R21+0x200] ;  /* 0x0002000015087984 */ /* 0x000e280000000c00 */
[----:B------:R-:W-:Y:S04]  /*0220*/  LDS.128 R12, [R21+0x400] ;  /* 0x00040000150c7984 */ /* 0x000fe80000000c00 */
[----:B------:R-:W1:Y:S01]  /*0230*/  LDS.128 R16, [R21+0x600] ;  /* 0x0006000015107984 */ /* 0x000e620000000c00 */
[----:B0-----:R-:W-:Y:S02]  /*0240*/  DADD R4, R4, R8 ;  /* 0x0000000004047229 */ /* 0x001fe40000000008 */
[----:B------:R-:W-:-:S02]  /*0250*/  DADD R6, R6, R10 ;  /* 0x0000000006067229 */ /* 0x000fc4000000000a */
[----:B-1----:R-:W-:Y:S02]  /*0260*/  DADD R12, R12, R16 ;  /* 0x000000000c0c7229 */ /* 0x002fe40000000010 */
[----:B------:R-:W-:-:S06]  /*0270*/  DADD R14, R14, R18 ;  /* 0x000000000e0e7229 */ /* 0x000fcc0000000012 */
[----:B------:R-:W-:Y:S02]  /*0280*/  DADD R4, R4, R12 ;  /* 0x0000000004047229 */ /* 0x000fe4000000000c */
[----:B------:R-:W-:-:S07]  /*0290*/  DADD R6, R6, R14 ;  /* 0x0000000006067229 */ /* 0x000fce000000000e */
[----:B------:R0:W-:Y:S01]  /*02a0*/  STS.128 [R21], R4 ;  /* 0x0000000415007388 */ /* 0x0001e20000000c00 */
[----:B------:R-:W-:Y:S05]  /*02b0*/  @P0 BRA `(.L_x_50) ;  /* 0x0000000000740947 */ /* 0x000fea0003800000 */
[----:B------:R-:W0:Y:S01]  /*02c0*/  LDS.128 R8, [R21+0x80] ;  /* 0x0000800015087984 */ /* 0x000e220000000c00 */
[----:B------:R-:W-:-:S03]  /*02d0*/  ISETP.GT.U32.AND P0, PT, R0, 0x3, PT ;  /* 0x000000030000780c */ /* 0x000fc60003f04070 */
[----:B------:R-:W-:Y:S04]  /*02e0*/  LDS.128 R12, [R21+0x100] ;  /* 0x00010000150c7984 */ /* 0x000fe80000000c00 */
[----:B------:R-:W1:Y:S01]  /*02f0*/  LDS.128 R16, [R21+0x180] ;  /* 0x0001800015107984 */ /* 0x000e620000000c00 */
[----:B0-----:R-:W-:Y:S02]  /*0300*/  DADD R4, R4, R8 ;  /* 0x0000000004047229 */ /* 0x001fe40000000008 */
[----:B------:R-:W-:Y:S02]  /*0310*/  DADD R6, R6, R10 ;  /* 0x0000000006067229 */ /* 0x000fe4000000000a */
[----:B-1----:R-:W-:Y:S02]  /*0320*/  DADD R12, R12, R16 ;  /* 0x000000000c0c7229 */ /* 0x002fe40000000010 */
[----:B------:R-:W-:-:S06]  /*0330*/  DADD R14, R14, R18 ;  /* 0x000000000e0e7229 */ /* 0x000fcc0000000012 */
[----:B------:R-:W-:Y:S02]  /*0340*/  DADD R4, R4, R12 ;  /* 0x0000000004047229 */ /* 0x000fe4000000000c */
[----:B------:R-:W-:-:S07]  /*0350*/  DADD R6, R6, R14 ;  /* 0x0000000006067229 */ /* 0x000fce000000000e */
[----:B------:R1:W-:Y:S01]  /*0360*/  STS.128 [R21], R4 ;  /* 0x0000000415007388 */ /* 0x0003e20000000c00 */
[----:B------:R-:W-:Y:S05]  /*0370*/  @P0 BRA `(.L_x_50) ;  /* 0x0000000000440947 */ /* 0x000fea0003800000 */
[----:B------:R-:W0:Y:S01]  /*0380*/  LDS.128 R8, [R21+0x40] ;  /* 0x0000400015087984 */ /* 0x000e220000000c00 */
[----:B------:R-:W-:Y:S01]  /*0390*/  ISETP.NE.AND P0, PT, R0, RZ, PT ;  /* 0x000000ff0000720c */ /* 0x000fe20003f05270 */
[----:B0-----:R-:W-:Y:S02]  /*03a0*/  DADD R8, R4, R8 ;  /* 0x0000000004087229 */ /* 0x001fe40000000008 */
[----:B------:R-:W-:-:S07]  /*03b0*/  DADD R10, R6, R10 ;  /* 0x00000000060a7229 */ /* 0x000fce000000000a */
[----:B------:R2:W-:Y:S03]  /*03c0*/  STS.128 [R21], R8 ;  /* 0x0000000815007388 */ /* 0x0005e60000000c00 */
[----:B------:R-:W-:Y:S05]  /*03d0*/  @P0 BRA `(.L_x_50) ;  /* 0x00000000002c0947 */ /* 0x000fea0003800000 */
[----:B------:R-:W-:Y:S04]  /*03e0*/  LDS.128 R12, [UR4] ;  /* 0x00000004ff0c7984 */ /* 0x000fe80008000c00 */
[----:B------:R-:W0:Y:S04]  /*03f0*/  LDS.128 R16, [UR4+0x10] ;  /* 0x00001004ff107984 */ /* 0x000e280008000c00 */
[----:B--2---:R-:W-:Y:S04]  /*0400*/  LDS.128 R8, [UR4+0x20] ;  /* 0x00002004ff087984 */ /* 0x004fe80008000c00 */
[----:B-1----:R-:W1:Y:S01]  /*0410*/  LDS.128 R4, [UR4+0x30] ;  /* 0x00003004ff047984 */ /* 0x002e620008000c00 */
[----:B0-----:R-:W-:-:S02]  /*0420*/  DADD R12, R12, R16 ;  /* 0x000000000c0c7229 */ /* 0x001fc40000000010 */
[----:B------:R-:W-:Y:S02]  /*0430*/  DADD R14, R14, R18 ;  /* 0x000000000e0e7229 */ /* 0x000fe40000000012 */
[----:B-1----:R-:W-:Y:S02]  /*0440*/  DADD R4, R8, R4 ;  /* 0x0000000008047229 */ /* 0x002fe40000000004 */
[----:B------:R-:W-:-:S06]  /*0450*/  DADD R6, R10, R6 ;  /* 0x000000000a067229 */ /* 0x000fcc0000000006 */
[----:B------:R-:W-:Y:S02]  /*0460*/  DADD R4, R12, R4 ;  /* 0x000000000c047229 */ /* 0x000fe40000000004 */
[----:B------:R-:W-:-:S07]  /*0470*/  DADD R6, R14, R6 ;  /* 0x000000000e067229 */ /* 0x000fce0000000006 */
[----:B------:R3:W-:Y:S04]  /*0480*/  STS.128 [UR4], R4 ;  /* 0x00000004ff007988 */ /* 0x0007e80008000c04 */
.L_x_50:
[----:B------:R-:W-:Y:S05]  /*0490*/  BSYNC.RECONVERGENT B0 ;  /* 0x0000000000007941 */ /* 0x000fea0003800200 */
.L_x_49:
[----:B------:R-:W-:Y:S01]  /*04a0*/  BAR.SYNC.DEFER_BLOCKING 0x0 ;  /* 0x0000000000007b1d */ /* 0x000fe20000010000 */
[----:B------:R-:W-:-:S13]  /*04b0*/  ISETP.NE.AND P0, PT, R0, RZ, PT ;  /* 0x000000ff0000720c */ /* 0x000fda0003f05270 */
[----:B------:R-:W-:Y:S05]  /*04c0*/  @P0 EXIT ;  /* 0x000000000000094d */ /* 0x000fea0003800000 */
[----:B01-3--:R-:W0:Y:S01]  /*04d0*/  LDS.128 R4, [UR4] ;  /* 0x00000004ff047984 */ /* 0x00be220008000c00 */
[----:B--2---:R-:W1:Y:S02]  /*04e0*/  LDC.64 R8, c[0x0][0x388] ;  /* 0x0000e200ff087b82 */ /* 0x004e640000000a00 */
[----:B-1----:R-:W-:-:S05]  /*04f0*/  IMAD.WIDE.U32 R2, R3, 0x10, R8 ;  /* 0x0000001003027825 */ /* 0x002fca00078e0008 */
[----:B0-----:R-:W-:Y:S01]  /*0500*/  STG.E.128 desc[UR6][R2.64], R4 ;  /* 0x0000000402007986 */ /* 0x001fe2000c101d06 */
[----:B------:R-:W-:Y:S05]  /*0510*/  EXIT ;  /* 0x000000000000794d */ /* 0x000fea0003800000 */
.L_x_51:
        /* <DEDUP_REMOVED lines=14> */
.L_x_65:


//--------------------- .text._Z31extract_hh_tau_c_kernel_complexP7double2S0_iii --------------------------
	.section	.text._Z31extract_hh_tau_c_kernel_complexP7double2S0_iii,"ax",@progbits
	.align	128
        .global         _Z31extract_hh_tau_c_kernel_complexP7double2S0_iii
        .type           _Z31extract_hh_tau_c_kernel_complexP7double2S0_iii,@function
        .size           _Z31extract_hh_tau_c_kernel_complexP7double2S0_iii,(.L_x_66 - _Z31extract_hh_tau_c_kernel_complexP7double2S0_iii)
        .other          _Z31extract_hh_tau_c_kernel_complexP7double2S0_iii,@"STO_CUDA_ENTRY STV_DEFAULT"
_Z31extract_hh_tau_c_kernel_complexP7double2S0_iii:
.text._Z31extract_hh_tau_c_kernel_complexP7double2S0_iii:
        /* <DEDUP_REMOVED lines=10> */
[----:B------:R-:W2:Y:S01]  /*00a0*/  LDCU.64 UR4, c[0x0][0x358] ;  /* 0x00006b00ff0477ac */ /* 0x000ea20008000a00 */
[----:B-1----:R-:W-:Y:S01]  /*00b0*/  IMAD R3, R7, UR6, RZ ;  /* 0x0000000607037c24 */ /* 0x002fe2000f8e02ff */
[----:B------:R-:W1:Y:S03]  /*00c0*/  LDCU UR6, c[0x0][0x398] ;  /* 0x00007300ff0677ac */ /* 0x000e660008000800 */
[----:B0-----:R-:W-:Y:S02]  /*00d0*/  IMAD.WIDE R4, R3, 0x10, R4 ;  /* 0x0000001003047825 */ /* 0x001fe400078e0204 */
[----:B------:R-:W0:Y:S03]  /*00e0*/  LDC.64 R2, c[0x0][0x388] ;  /* 0x0000e200ff027b82 */ /* 0x000e260000000a00 */
[----:B--2---:R-:W2:Y:S01]  /*00f0*/  LDG.E.128 R8, desc[UR4][R4.64] ;  /* 0x0000000404087981 */ /* 0x004ea2000c1e1d00 */
[----:B------:R-:W-:-:S02]  /*0100*/  CS2R R14, SRZ ;  /* 0x00000000000e7805 */ /* 0x000fc4000001ff00 */
[----:B-1----:R-:W-:Y:S01]  /*0110*/  ISETP.NE.AND P0, PT, RZ, UR6, PT ;  /* 0x00000006ff007c0c */ /* 0x002fe2000bf05270 */
[----:B0-----:R-:W-:-:S12]  /*0120*/  IMAD.WIDE R2, R7, 0x10, R2 ;  /* 0x0000001007027825 */ /* 0x001fd800078e0202 */
[----:B------:R-:W-:Y:S02]  /*0130*/  @!P0 MOV R12, 0x0 ;  /* 0x00000000000c8802 */ /* 0x000fe40000000f00 */
[----:B------:R-:W-:Y:S01]  /*0140*/  @!P0 MOV R13, 0x3ff00000 ;  /* 0x3ff00000000d8802 */ /* 0x000fe20000000f00 */
[----:B--2---:R0:W-:Y:S04]  /*0150*/  STG.E.128 desc[UR4][R2.64], R8 ;  /* 0x0000000802007986 */ /* 0x0041e8000c101d04 */
[----:B------:R0:W-:Y:S01]  /*0160*/  @!P0 STG.E.128 desc[UR4][R4.64], R12 ;  /* 0x0000000c04008986 */ /* 0x0001e2000c101d04 */
[----:B------:R-:W-:Y:S05]  /*0170*/  @!P0 EXIT ;  /* 0x000000000000894d */ /* 0x000fea0003800000 */
[----:B------:R-:W-:Y:S01]  /*0180*/  STG.E.128 desc[UR4][R4.64], RZ ;  /* 0x000000ff04007986 */ /* 0x000fe2000c101d04 */
[----:B------:R-:W-:Y:S05]  /*0190*/  EXIT ;  /* 0x000000000000794d */ /* 0x000fea0003800000 */
.L_x_52:
        /* <DEDUP_REMOVED lines=14> */
.L_x_66:


//--------------------- .text._Z26my_unpack_c_kernel_complexiiiiiiP7double2S0_ --------------------------
	.section	.text._Z26my_unpack_c_kernel_complexiiiiiiP7double2S0_,"ax",@progbits
	.align	128
        .global         _Z26my_unpack_c_kernel_complexiiiiiiP7double2S0_
        .type           _Z26my_unpack_c_kernel_complexiiiiiiP7double2S0_,@function
        .size           _Z26my_unpack_c_kernel_complexiiiiiiP7double2S0_,(.L_x_67 - _Z26my_unpack_c_kernel_complexiiiiiiP7double2S0_)
        .other          _Z26my_unpack_c_kernel_complexiiiiiiP7double2S0_,@"STO_CUDA_ENTRY STV_DEFAULT"
_Z26my_unpack_c_kernel_complexiiiiiiP7double2S0_:
.text._Z26my_unpack_c_kernel_complexiiiiiiP7double2S0_:
[----:B------:R-:W-:Y:S01]  /*0000*/  LDC R1, c[0x0][0x37c] ;  /* 0x0000df00ff017b82 */ /* 0x000fe20000000800 */
[----:B------:R-:W0:Y:S07]  /*0010*/  S2R R9, SR_TID.X ;  /* 0x0000000000097919 */ /* 0x000e2e0000002100 */
[----:B------:R-:W1:Y:S01]  /*0020*/  S2UR UR4, SR_CTAID.Y ;  /* 0x00000000000479c3 */ /* 0x000e620000002600 */
[----:B------:R-:W1:Y:S01]  /*0030*/  LDCU UR8, c[0x0][0x388] ;  /* 0x00007100ff0877ac */ /* 0x000e620008000800 */
[----:B------:R-:W2:Y:S01]  /*0040*/  LDCU UR5, c[0x0][0x384] ;  /* 0x00007080ff0577ac */ /* 0x000ea20008000800 */
[----:B-1----:R-:W-:-:S06]  /*0050*/  UIMAD UR4, UR4, UR8, URZ ;  /* 0x00000008040472a4 */ /* 0x002fcc000f8e02ff */
[----:B0-----:R-:W-:-:S04]  /*0060*/  IADD3 R0, PT, PT, R9, UR4, RZ ;  /* 0x0000000409007c10 */ /* 0x001fc8000fffe0ff */
[----:B--2---:R-:W-:-:S13]  /*0070*/  ISETP.GE.AND P0, PT, R0, UR5, PT ;  /* 0x0000000500007c0c */ /* 0x004fda000bf06270 */
[----:B------:R-:W-:Y:S05]  /*0080*/  @P0 EXIT ;  /* 0x000000000000094d */ /* 0x000fea0003800000 */
[----:B------:R-:W0:Y:S01]  /*0090*/  S2UR UR5, SR_CTAID.X ;  /* 0x00000000000579c3 */ /* 0x000e220000002500 */
[----:B------:R-:W1:Y:S07]  /*00a0*/  LDCU.64 UR6, c[0x0][0x358] ;  /* 0x00006b00ff0677ac */ /* 0x000e6e0008000a00 */
[----:B------:R-:W0:Y:S08]  /*00b0*/  LDC R3, c[0x0][0x394] ;  /* 0x0000e500ff037b82 */ /* 0x000e300000000800 */
[----:B------:R-:W2:Y:S08]  /*00c0*/  LDC.64 R4, c[0x0][0x398] ;  /* 0x0000e600ff047b82 */ /* 0x000eb00000000a00 */
[----:B------:R-:W3:Y:S01]  /*00d0*/  LDC R11, c[0x0][0x38c] ;  /* 0x0000e300ff0b7b82 */ /* 0x000ee20000000800 */
[----:B0-----:R-:W-:-:S07]  /*00e0*/  IMAD R3, R3, UR5, R0 ;  /* 0x0000000503037c24 */ /* 0x001fce000f8e0200 */
[----:B------:R-:W0:Y:S01]  /*00f0*/  LDC R0, c[0x0][0x380] ;  /* 0x0000e000ff007b82 */ /* 0x000e220000000800 */
[----:B--2---:R-:W-:-:S07]  /*0100*/  IMAD.WIDE.U32 R4, R3, 0x10, R4 ;  /* 0x0000001003047825 */ /* 0x004fce00078e0004 */
[----:B------:R-:W2:Y:S01]  /*0110*/  LDC.64 R2, c[0x0][0x3a0] ;  /* 0x0000e800ff027b82 */ /* 0x000ea20000000a00 */
[----:B-1----:R-:W4:Y:S01]  /*0120*/  LDG.E.128 R4, desc[UR6][R4.64] ;  /* 0x0000000604047981 */ /* 0x002f22000c1e1d00 */
[----:B0-----:R-:W-:-:S05]  /*0130*/  IADD3 R0, PT, PT, R0, UR5, RZ ;  /* 0x0000000500007c10 */ /* 0x001fca000fffe0ff */
[----:B------:R-:W-:-:S04]  /*0140*/  IMAD R0, R0, UR8, R9 ;  /* 0x0000000800007c24 */ /* 0x000fc8000f8e0209 */
[----:B---3--:R-:W-:-:S04]  /*0150*/  IMAD R9, R11, UR4, R0 ;  /* 0x000000040b097c24 */ /* 0x008fc8000f8e0200 */
[----:B--2---:R-:W-:-:S05]  /*0160*/  IMAD.WIDE.U32 R2, R9, 0x10, R2 ;  /* 0x0000001009027825 */ /* 0x004fca00078e0002 */
[----:B----4-:R-:W-:Y:S01]  /*0170*/  STG.E.128 desc[UR6][R2.64], R4 ;  /* 0x0000000402007986 */ /* 0x010fe2000c101d06 */
[----:B------:R-:W-:Y:S05]  /*0180*/  EXIT ;  /* 0x000000000000794d */ /* 0x000fea0003800000 */
.L_x_53:
        /* <DEDUP_REMOVED lines=15> */
.L_x_67:


//--------------------- .text._Z24my_pack_c_kernel_complexiiiiiiP7double2S0_ --------------------------
	.section	.text._Z24my_pack_c_kernel_complexiiiiiiP7double2S0_,"ax",@progbits
	.align	128
        .global         _Z24my_pack_c_kernel_complexiiiiiiP7double2S0_
        .type           _Z24my_pack_c_kernel_complexiiiiiiP7double2S0_,@function
        .size           _Z24my_pack_c_kernel_complexiiiiiiP7double2S0_,(.L_x_68 - _Z24my_pack_c_kernel_complexiiiiiiP7double2S0_)
        .other          _Z24my_pack_c_kernel_complexiiiiiiP7double2S0_,@"STO_CUDA_ENTRY STV_DEFAULT"
_Z24my_pack_c_kernel_complexiiiiiiP7double2S0_:
.text._Z24my_pack_c_kernel_complexiiiiiiP7double2S0_:
        /* <DEDUP_REMOVED lines=12> */
[----:B------:R-:W2:Y:S08]  /*00c0*/  LDC R7, c[0x0][0x38c] ;  /* 0x0000e300ff077b82 */ /* 0x000eb00000000800 */
[----:B------:R-:W3:Y:S01]  /*00d0*/  LDC.64 R2, c[0x0][0x398] ;  /* 0x0000e600ff027b82 */ /* 0x000ee20000000a00 */
[----:B0-----:R-:W-:-:S07]  /*00e0*/  IADD3 R4, PT, PT, R4, UR5, RZ ;  /* 0x0000000504047c10 */ /* 0x001fce000fffe0ff */
[----:B------:R-:W0:Y:S01]  /*00f0*/  LDC R11, c[0x0][0x394] ;  /* 0x0000e500ff0b7b82 */ /* 0x000e220000000800 */
[----:B------:R-:W-:-:S04]  /*0100*/  IMAD R4, R4, UR8, R5 ;  /* 0x0000000804047c24 */ /* 0x000fc8000f8e0205 */
[----:B--2---:R-:W-:-:S03]  /*0110*/  IMAD R5, R7, UR4, R4 ;  /* 0x0000000407057c24 */ /* 0x004fc6000f8e0204 */
[----:B------:R-:W2:Y:S01]  /*0120*/  LDC.64 R8, c[0x0][0x3a0] ;  /* 0x0000e800ff087b82 */ /* 0x000ea20000000a00 */
[----:B---3--:R-:W-:-:S05]  /*0130*/  IMAD.WIDE.U32 R2, R5, 0x10, R2 ;  /* 0x0000001005027825 */ /* 0x008fca00078e0002 */
[----:B-1----:R-:W3:Y:S01]  /*0140*/  LDG.E.128 R4, desc[UR6][R2.64] ;  /* 0x0000000602047981 */ /* 0x002ee2000c1e1d00 */
[----:B0-----:R-:W-:-:S04]  /*0150*/  IMAD R11, R11, UR5, R0 ;  /* 0x000000050b0b7c24 */ /* 0x001fc8000f8e0200 */
[----:B--2---:R-:W-:-:S05]  /*0160*/  IMAD.WIDE.U32 R8, R11, 0x10, R8 ;  /* 0x000000100b087825 */ /* 0x004fca00078e0008 */
[----:B---3--:R-:W-:Y:S01]  /*0170*/  STG.E.128 desc[UR6][R8.64], R4 ;  /* 0x0000000408007986 */ /* 0x008fe2000c101d06 */
[----:B------:R-:W-:Y:S05]  /*0180*/  EXIT ;  /* 0x000000000000794d */ /* 0x000fea0003800000 */
.L_x_54:
        /* <DEDUP_REMOVED lines=15> */
.L_x_68:


//--------------------- .nv.shared._Z24compute_hh_dotp_c_kernelPdS_ii --------------------------
	.section	.nv.shared._Z24compute_hh_dotp_c_kernelPdS_ii,"aw",@nobits
	.sectionflags	@""
	.align	8
.nv.shared._Z24compute_hh_dotp_c_kernelPdS_ii:
	.zero		2048


//--------------------- .nv.shared.reserved.0     --------------------------
	.section	.nv.shared.reserved.0,"aw",@nobits
	.weak		__nv_reservedSMEM_offset_0_alias
	.size		__nv_reservedSMEM_offset_0_alias, 0, 64
	.other		__nv_reservedSMEM_offset_0_alias,@"STO_CUDA_RESERVED_SHARED STV_DEFAULT"
__nv_reservedSMEM_offset_0_alias:
	.zero		0
	.zero		64


//--------------------- .nv.shared._Z20dot_product_c_kernelP7double2S0_S_S0_S0_S0_i --------------------------
	.section	.nv.shared._Z20dot_product_c_kernelP7double2S0_S_S0_S0_S0_i,"aw",@nobits
	.sectionflags	@""
	.align	16
.nv.shared._Z20dot_product_c_kernelP7double2S0_S_S0_S0_S0_i:
	.zero		3072


//--------------------- .nv.shared._Z32compute_hh_dotp_c_kernel_complexP7double2S0_ii --------------------------
	.section	.nv.shared._Z32compute_hh_dotp_c_kernel_complexP7double2S0_ii,"aw",@nobits
	.sectionflags	@""
	.align	16
.nv.shared._Z32compute_hh_dotp_c_kernel_complexP7double2S0_ii:
	.zero		3072


//--------------------- .nv.constant0._Z24compute_hh_dotp_c_kernelPdS_ii --------------------------
	.section	.nv.constant0._Z24compute_hh_dotp_c_kernelPdS_ii,"a",@progbits
	.sectionflags	@""
	.align	4
.nv.constant0._Z24compute_hh_dotp_c_kernelPdS_ii:
	.zero		920


//--------------------- .nv.constant0._Z23extract_hh_tau_c_kernelPdS_iii --------------------------
	.section	.nv.constant0._Z23extract_hh_tau_c_kernelPdS_iii,"a",@progbits
	.sectionflags	@""
	.align	4
.nv.constant0._Z23extract_hh_tau_c_kernelPdS_iii:
	.zero		924


//--------------------- .nv.constant0._Z28double_hh_transform_kernel_2P7double2S0_S0_iii --------------------------
	.section	.nv.constant0._Z28double_hh_transform_kernel_2P7double2S0_S0_iii,"a",@progbits
	.sectionflags	@""
	.align	4
.nv.constant0._Z28double_hh_transform_kernel_2P7double2S0_S0_iii:
	.zero		932


//--------------------- .nv.constant0._Z26double_hh_transform_kernelP7double2S0_S0_ii --------------------------
	.section	.nv.constant0._Z26double_hh_transform_kernelP7double2S0_S0_ii,"a",@progbits
	.sectionflags	@""
	.align	4
.nv.constant0._Z26double_hh_transform_kernelP7double2S0_S0_ii:
	.zero		928


//--------------------- .nv.constant0._Z22dot_product_c_kernel_1P7double2S0_S0_S0_S0_S0_iii --------------------------
	.section	.nv.constant0._Z22dot_product_c_kernel_1P7double2S0_S0_S0_S0_S0_iii,"a",@progbits
	.sectionflags	@""
	.align	4
.nv.constant0._Z22dot_product_c_kernel_1P7double2S0_S0_S0_S0_S0_iii:
	.zero		956


//--------------------- .nv.constant0._Z20dot_product_c_kernelP7double2S0_S_S0_S0_S0_i --------------------------
	.section	.nv.constant0._Z20dot_product_c_kernelP7double2S0_S_S0_S0_S0_i,"a",@progbits
	.sectionflags	@""
	.align	4
.nv.constant0._Z20dot_product_c_kernelP7double2S0_S_S0_S0_S0_i:
	.zero		956


//--------------------- .nv.constant0._Z23compute_kernel_reduce_1P7double2iiS0_ --------------------------
	.section	.nv.constant0._Z23compute_kernel_reduce_1P7double2iiS0_,"a",@progbits
	.sectionflags	@""
	.align	4
.nv.constant0._Z23compute_kernel_reduce_1P7double2iiS0_:
	.zero		920


//--------------------- .nv.constant0._Z21compute_kernel_reduceP7double2iiiS0_ --------------------------
	.section	.nv.constant0._Z21compute_kernel_reduceP7double2iiiS0_,"a",@progbits
	.sectionflags	@""
	.align	4
.nv.constant0._Z21compute_kernel_reduceP7double2iiiS0_:
	.zero		928


//--------------------- .nv.constant0._Z18my_unpack_c_kerneliiiiiiPdS_ --------------------------
	.section	.nv.constant0._Z18my_unpack_c_kerneliiiiiiPdS_,"a",@progbits
	.sectionflags	@""
	.align	4
.nv.constant0._Z18my_unpack_c_kerneliiiiiiPdS_:
	.zero		936


//--------------------- .nv.constant0._Z16my_pack_c_kerneliiiiiiPdS_ --------------------------
	.section	.nv.constant0._Z16my_pack_c_kerneliiiiiiPdS_,"a",@progbits
	.sectionflags	@""
	.align	4
.nv.constant0._Z16my_pack_c_kerneliiiiiiPdS_:
	.zero		936


//--------------------- .nv.constant0._Z32compute_hh_dotp_c_kernel_complexP7double2S0_ii --------------------------
	.section	.nv.constant0._Z32compute_hh_dotp_c_kernel_complexP7double2S0_ii,"a",@progbits
	.sectionflags	@""
	.align	4
.nv.constant0._Z32compute_hh_dotp_c_kernel_complexP7double2S0_ii:
	.zero		920


//--------------------- .nv.constant0._Z31extract_hh_tau_c_kernel_complexP7double2S0_iii --------------------------
	.section	.nv.constant0._Z31extract_hh_tau_c_kernel_complexP7double2S0_iii,"a",@progbits
	.sectionflags	@""
	.align	4
.nv.constant0._Z31extract_hh_tau_c_kernel_complexP7double2S0_iii:
	.zero		924


//--------------------- .nv.constant0._Z26my_unpack_c_kernel_complexiiiiiiP7double2S0_ --------------------------
	.section	.nv.constant0._Z26my_unpack_c_kernel_complexiiiiiiP7double2S0_,"a",@progbits
	.sectionflags	@""
	.align	4
.nv.constant0._Z26my_unpack_c_kernel_complexiiiiiiP7double2S0_:
	.zero		936


//--------------------- .nv.constant0._Z24my_pack_c_kernel_complexiiiiiiP7double2S0_ --------------------------
	.section	.nv.constant0._Z24my_pack_c_kernel_complexiiiiiiP7double2S0_,"a",@progbits
	.sectionflags	@""
	.align	4
.nv.constant0._Z24my_pack_c_kernel_complexiiiiiiP7double2S0_:
	.zero		936


//--------------------- SYMBOLS --------------------------

	.type		.nv.reservedSmem.offset0,@object
	.size		.nv.reservedSmem.offset0,0x4
	.type		.nv.reservedSmem.cap,@object
	.size		.nv.reservedSmem.cap,0x4
